	.target	sm_100a

	.elftype	@"ET_EXEC"


//--------------------- .note.nv.tkinfo           --------------------------
	.section	.note.nv.tkinfo,"",@"SHT_NOTE"
	.sectionflags	@"SHF_NOTE_NV_TKINFO"
	.tkinfo
        /*0018*/ 	.word	0x00000002
        /*0030*/ 	.string	""
        /*0030*/ 	.string	"ptxas"
        /*0030*/ 	.string	"Cuda compilation tools, release 13.0, V13.0.88"
        /*0030*/ 	.string	"Build cuda_13.0.r13.0/compiler.36424714_0"
        /*0030*/ 	.string	"-arch sm_100a -m 64 "



//--------------------- .note.nv.cuinfo           --------------------------
	.section	.note.nv.cuinfo,"",@"SHT_NOTE"
	.sectionflags	@"SHF_NOTE_NV_CUINFO"
        /*0018*/ 	.short	0x0002
        /*001a*/ 	.short	0x0064
        /*001c*/ 	.short	0x0082
	.zero		2


//--------------------- .nv.info                  --------------------------
	.section	.nv.info,"",@"SHT_CUDA_INFO"
	.align	4


	//----- nvinfo : EIATTR_REGCOUNT
	.align		4
        /*0000*/ 	.byte	0x04, 0x2f
        /*0002*/ 	.short	(.L_20 - .L_19)
	.align		4
.L_19:
        /*0004*/ 	.word	index@(_ZN7cutlass13device_kernelINS_4gemm6kernel13GemmUniversalIN4cute5tupleIJiiiiEEENS1_10collective13CollectiveMmaINS1_35MainloopSm100TmaUmmaWarpSpecializedILi4ELi2ELi2ENS5_IJNS4_1CILi1EEESB_SB_EEEEENS5_IJNSA_ILi128EEENSA_ILi256EEENSA_ILi64EEEEEENS_12float_e4m3_tENS5_IJlSB_lEEESI_SJ_NS4_8TiledMMAINS4_8MMA_AtomIJNS4_10MMA_TraitsINS4_19SM100_MMA_F8F6F4_SSEJSI_SI_fSE_SF_NS4_17integral_constantINS4_4UMMA5MajorELSQ_0EEESR_NSO_INSP_7ScaleInELSS_0EEEST_EEEEEENS4_6LayoutISC_NS5_IJNSA_ILi0EEESX_SX_EEEEENS5_IJNS4_10UnderscoreES10_S10_EEEEENS4_13SM90_TMA_LOADENS4_14ComposedLayoutINS4_7SwizzleILi2ELi4ELi3EEENS4_18smem_ptr_flag_bitsILi8EEENSW_INS5_IJNSA_ILi8EEESG_EEENS5_IJSG_SB_EEEEEEEvNS4_8identityES13_S1D_vS1E_EENS_8epilogue10collective18CollectiveEpilogueINS1G_23Sm100TmaWarpSpecializedILi4ELi2ELi64ELb0ELb0EEEJSH_NS5_IJNSW_ISE_SB_EENSW_ISG_SB_EEEEESI_SJ_SI_SJ_NS1G_6fusion15FusionCallbacksIS1K_NS1O_17LinearCombinationISI_fSI_fLNS_15FloatRoundStyleE2EEESH_S1N_JEEENS4_5SM1004TMEM4LOAD26SM100_TMEM_LOAD_32dp32b64xES13_S1D_NS4_39AutoVectorizingCopyWithAssumedAlignmentILi128EEENS4_14SM90_TMA_STOREES1D_S1Z_S1Z_EEEvvEEEEvNT_6ParamsE)
        /*0008*/ 	.word	0x000000e0


	//----- nvinfo : EIATTR_FRAME_SIZE
	.align		4
.L_20:
        /*000c*/ 	.byte	0x04, 0x11
        /*000e*/ 	.short	(.L_22 - .L_21)
	.align		4
.L_21:
        /*0010*/ 	.word	index@($__internal_2_$__cuda_sm10x_tcgen05_guardrail_trap_unallocated_columns_being_dealloced)
        /*0014*/ 	.word	0x00000000


	//----- nvinfo : EIATTR_FRAME_SIZE
	.align		4
.L_22:
        /*0018*/ 	.byte	0x04, 0x11
        /*001a*/ 	.short	(.L_24 - .L_23)
	.align		4
.L_23:
        /*001c*/ 	.word	index@($__internal_1_$__cuda_sm10x_tcgen05_guardrail_trap_phase_invalid_during_alloc)
        /*0020*/ 	.word	0x00000000


	//----- nvinfo : EIATTR_FRAME_SIZE
	.align		4
.L_24:
        /*0024*/ 	.byte	0x04, 0x11
        /*0026*/ 	.short	(.L_26 - .L_25)
	.align		4
.L_25:
        /*0028*/ 	.word	index@($__internal_0_$__cuda_sm10x_tcgen05_guardrail_trap_col_being_dealloced_not_returned_by_alloc)
        /*002c*/ 	.word	0x00000000


	//----- nvinfo : EIATTR_FRAME_SIZE
	.align		4
.L_26:
        /*0030*/ 	.byte	0x04, 0x11
        /*0032*/ 	.short	(.L_28 - .L_27)
	.align		4
.L_27:
        /*0034*/ 	.word	index@(_ZN7cutlass13device_kernelINS_4gemm6kernel13GemmUniversalIN4cute5tupleIJiiiiEEENS1_10collective13CollectiveMmaINS1_35MainloopSm100TmaUmmaWarpSpecializedILi4ELi2ELi2ENS5_IJNS4_1CILi1EEESB_SB_EEEEENS5_IJNSA_ILi128EEENSA_ILi256EEENSA_ILi64EEEEEENS_12float_e4m3_tENS5_IJlSB_lEEESI_SJ_NS4_8TiledMMAINS4_8MMA_AtomIJNS4_10MMA_TraitsINS4_19SM100_MMA_F8F6F4_SSEJSI_SI_fSE_SF_NS4_17integral_constantINS4_4UMMA5MajorELSQ_0EEESR_NSO_INSP_7ScaleInELSS_0EEEST_EEEEEENS4_6LayoutISC_NS5_IJNSA_ILi0EEESX_SX_EEEEENS5_IJNS4_10UnderscoreES10_S10_EEEEENS4_13SM90_TMA_LOADENS4_14ComposedLayoutINS4_7SwizzleILi2ELi4ELi3EEENS4_18smem_ptr_flag_bitsILi8EEENSW_INS5_IJNSA_ILi8EEESG_EEENS5_IJSG_SB_EEEEEEEvNS4_8identityES13_S1D_vS1E_EENS_8epilogue10collective18CollectiveEpilogueINS1G_23Sm100TmaWarpSpecializedILi4ELi2ELi64ELb0ELb0EEEJSH_NS5_IJNSW_ISE_SB_EENSW_ISG_SB_EEEEESI_SJ_SI_SJ_NS1G_6fusion15FusionCallbacksIS1K_NS1O_17LinearCombinationISI_fSI_fLNS_15FloatRoundStyleE2EEESH_S1N_JEEENS4_5SM1004TMEM4LOAD26SM100_TMEM_LOAD_32dp32b64xES13_S1D_NS4_39AutoVectorizingCopyWithAssumedAlignmentILi128EEENS4_14SM90_TMA_STOREES1D_S1Z_S1Z_EEEvvEEEEvNT_6ParamsE)
        /*0038*/ 	.word	0x00000000


	//----- nvinfo : EIATTR_MIN_STACK_SIZE
	.align		4
.L_28:
        /*003c*/ 	.byte	0x04, 0x12
        /*003e*/ 	.short	(.L_30 - .L_29)
	.align		4
.L_29:
        /*0040*/ 	.word	index@(_ZN7cutlass13device_kernelINS_4gemm6kernel13GemmUniversalIN4cute5tupleIJiiiiEEENS1_10collective13CollectiveMmaINS1_35MainloopSm100TmaUmmaWarpSpecializedILi4ELi2ELi2ENS5_IJNS4_1CILi1EEESB_SB_EEEEENS5_IJNSA_ILi128EEENSA_ILi256EEENSA_ILi64EEEEEENS_12float_e4m3_tENS5_IJlSB_lEEESI_SJ_NS4_8TiledMMAINS4_8MMA_AtomIJNS4_10MMA_TraitsINS4_19SM100_MMA_F8F6F4_SSEJSI_SI_fSE_SF_NS4_17integral_constantINS4_4UMMA5MajorELSQ_0EEESR_NSO_INSP_7ScaleInELSS_0EEEST_EEEEEENS4_6LayoutISC_NS5_IJNSA_ILi0EEESX_SX_EEEEENS5_IJNS4_10UnderscoreES10_S10_EEEEENS4_13SM90_TMA_LOADENS4_14ComposedLayoutINS4_7SwizzleILi2ELi4ELi3EEENS4_18smem_ptr_flag_bitsILi8EEENSW_INS5_IJNSA_ILi8EEESG_EEENS5_IJSG_SB_EEEEEEEvNS4_8identityES13_S1D_vS1E_EENS_8epilogue10collective18CollectiveEpilogueINS1G_23Sm100TmaWarpSpecializedILi4ELi2ELi64ELb0ELb0EEEJSH_NS5_IJNSW_ISE_SB_EENSW_ISG_SB_EEEEESI_SJ_SI_SJ_NS1G_6fusion15FusionCallbacksIS1K_NS1O_17LinearCombinationISI_fSI_fLNS_15FloatRoundStyleE2EEESH_S1N_JEEENS4_5SM1004TMEM4LOAD26SM100_TMEM_LOAD_32dp32b64xES13_S1D_NS4_39AutoVectorizingCopyWithAssumedAlignmentILi128EEENS4_14SM90_TMA_STOREES1D_S1Z_S1Z_EEEvvEEEEvNT_6ParamsE)
        /*0044*/ 	.word	0x00000000
.L_30:


//--------------------- .nv.compat                --------------------------
	.section	.nv.compat,"",@"SHT_CUDA_COMPAT_INFO"
	.align	4
        /*0000*/ 	.byte	0x02, 0x09, 0x01, 0x00, 0x02, 0x02, 0x02, 0x00, 0x02, 0x05, 0x05, 0x00, 0x03, 0x07, 0x01, 0x01
        /*0010*/ 	.byte	0x02, 0x03, 0x01, 0x00, 0x02, 0x06, 0x01, 0x00, 0x04, 0x0b, 0x08, 0x00, 0x09, 0x00, 0x00, 0x00
        /*0020*/ 	.byte	0x00, 0x00, 0x00, 0x00


//--------------------- .nv.info._ZN7cutlass13device_kernelINS_4gemm6kernel13GemmUniversalIN4cute5tupleIJiiiiEEENS1_10collective13CollectiveMmaINS1_35MainloopSm100TmaUmmaWarpSpecializedILi4ELi2ELi2ENS5_IJNS4_1CILi1EEESB_SB_EEEEENS5_IJNSA_ILi128EEENSA_ILi256EEENSA_ILi64EEEEEENS_12float_e4m3_tENS5_IJlSB_lEEESI_SJ_NS4_8TiledMMAINS4_8MMA_AtomIJNS4_10MMA_TraitsINS4_19SM100_MMA_F8F6F4_SSEJSI_SI_fSE_SF_NS4_17integral_constantINS4_4UMMA5MajorELSQ_0EEESR_NSO_INSP_7ScaleInELSS_0EEEST_EEEEEENS4_6LayoutISC_NS5_IJNSA_ILi0EEESX_SX_EEEEENS5_IJNS4_10UnderscoreES10_S10_EEEEENS4_13SM90_TMA_LOADENS4_14ComposedLayoutINS4_7SwizzleILi2ELi4ELi3EEENS4_18smem_ptr_flag_bitsILi8EEENSW_INS5_IJNSA_ILi8EEESG_EEENS5_IJSG_SB_EEEEEEEvNS4_8identityES13_S1D_vS1E_EENS_8epilogue10collective18CollectiveEpilogueINS1G_23Sm100TmaWarpSpecializedILi4ELi2ELi64ELb0ELb0EEEJSH_NS5_IJNSW_ISE_SB_EENSW_ISG_SB_EEEEESI_SJ_SI_SJ_NS1G_6fusion15FusionCallbacksIS1K_NS1O_17LinearCombinationISI_fSI_fLNS_15FloatRoundStyleE2EEESH_S1N_JEEENS4_5SM1004TMEM4LOAD26SM100_TMEM_LOAD_32dp32b64xES13_S1D_NS4_39AutoVectorizingCopyWithAssumedAlignmentILi128EEENS4_14SM90_TMA_STOREES1D_S1Z_S1Z_EEEvvEEEEvNT_6ParamsE --------------------------
	.section	.nv.info._ZN7cutlass13device_kernelINS_4gemm6kernel13GemmUniversalIN4cute5tupleIJiiiiEEENS1_10collective13CollectiveMmaINS1_35MainloopSm100TmaUmmaWarpSpecializedILi4ELi2ELi2ENS5_IJNS4_1CILi1EEESB_SB_EEEEENS5_IJNSA_ILi128EEENSA_ILi256EEENSA_ILi64EEEEEENS_12float_e4m3_tENS5_IJlSB_lEEESI_SJ_NS4_8TiledMMAINS4_8MMA_AtomIJNS4_10MMA_TraitsINS4_19SM100_MMA_F8F6F4_SSEJSI_SI_fSE_SF_NS4_17integral_constantINS4_4UMMA5MajorELSQ_0EEESR_NSO_INSP_7ScaleInELSS_0EEEST_EEEEEENS4_6LayoutISC_NS5_IJNSA_ILi0EEESX_SX_EEEEENS5_IJNS4_10UnderscoreES10_S10_EEEEENS4_13SM90_TMA_LOADENS4_14ComposedLayoutINS4_7SwizzleILi2ELi4ELi3EEENS4_18smem_ptr_flag_bitsILi8EEENSW_INS5_IJNSA_ILi8EEESG_EEENS5_IJSG_SB_EEEEEEEvNS4_8identityES13_S1D_vS1E_EENS_8epilogue10collective18CollectiveEpilogueINS1G_23Sm100TmaWarpSpecializedILi4ELi2ELi64ELb0ELb0EEEJSH_NS5_IJNSW_ISE_SB_EENSW_ISG_SB_EEEEESI_SJ_SI_SJ_NS1G_6fusion15FusionCallbacksIS1K_NS1O_17LinearCombinationISI_fSI_fLNS_15FloatRoundStyleE2EEESH_S1N_JEEENS4_5SM1004TMEM4LOAD26SM100_TMEM_LOAD_32dp32b64xES13_S1D_NS4_39AutoVectorizingCopyWithAssumedAlignmentILi128EEENS4_14SM90_TMA_STOREES1D_S1Z_S1Z_EEEvvEEEEvNT_6ParamsE,"",@"SHT_CUDA_INFO"
	.sectionflags	@""
	.align	4


	//----- nvinfo : EIATTR_CUDA_API_VERSION
	.align		4
        /*0000*/ 	.byte	0x04, 0x37
        /*0002*/ 	.short	(.L_32 - .L_31)
.L_31:
        /*0004*/ 	.word	0x00000082


	//----- nvinfo : EIATTR_KPARAM_INFO
	.align		4
.L_32:
        /*0008*/ 	.byte	0x04, 0x17
        /*000a*/ 	.short	(.L_34 - .L_33)
.L_33:
        /*000c*/ 	.word	0x00000000
        /*0010*/ 	.short	0x0000
        /*0012*/ 	.short	0x0000
        /*0014*/ 	.byte	0x00, 0xf0, 0x01, 0x20


	//----- nvinfo : EIATTR_AT_ENTRY_FRAGMENTS
	.align		4
.L_34:
        /*0018*/ 	.byte	0x04, 0x4f
        /*001a*/ 	.short	(.L_36 - .L_35)


	//   ....[0]....
.L_35:
        /*001c*/ 	.word	0x00000006


	//----- nvinfo : EIATTR_RESERVED_SMEM_USED
	.align		4
.L_36:
        /*0020*/ 	.byte	0x01, 0x41
	.zero		2


	//----- nvinfo : EIATTR_SPARSE_MMA_MASK
	.align		4
        /*0024*/ 	.byte	0x03, 0x50
        /*0026*/ 	.short	0x0000


	//----- nvinfo : EIATTR_TCGEN05_1CTA_USED
	.align		4
        /*0028*/ 	.byte	0x01, 0x51
	.zero		2


	//----- nvinfo : EIATTR_MAXREG_COUNT
	.align		4
        /*002c*/ 	.byte	0x03, 0x1b
        /*002e*/ 	.short	0x00ff


	//----- nvinfo : EIATTR_NUM_BARRIERS
	.align		4
        /*0030*/ 	.byte	0x02, 0x4c
        /*0032*/ 	.byte	0x07
	.zero		1


	//----- nvinfo : EIATTR_EXTERNS
	.align		4
        /*0034*/ 	.byte	0x04, 0x0f
        /*0036*/ 	.short	(.L_38 - .L_37)


	//   ....[0]....
	.align		4
.L_37:
        /*0038*/ 	.word	index@(__assertfail)


	//----- nvinfo : EIATTR_MERCURY_ISA_VERSION
	.align		4
.L_38:
        /*003c*/ 	.byte	0x03, 0x5f
        /*003e*/ 	.short	0x0101


	//----- nvinfo : EIATTR_INT_WARP_WIDE_INSTR_OFFSETS
	.align		4
        /*0040*/ 	.byte	0x04, 0x31
        /*0042*/ 	.short	(.L_40 - .L_39)


	//   ....[0]....
.L_39:
        /*0044*/ 	.word	0x00001da0


	//   ....[1]....
        /*0048*/ 	.word	0x000035f0


	//   ....[2]....
        /*004c*/ 	.word	0x00003610


	//   ....[3]....
        /*0050*/ 	.word	0x00003640


	//   ....[4]....
        /*0054*/ 	.word	0x00003f80


	//   ....[5]....
        /*0058*/ 	.word	0x00003ff0


	//   ....[6]....
        /*005c*/ 	.word	0x000040d0


	//   ....[7]....
        /*0060*/ 	.word	0x00004150


	//   ....[8]....
        /*0064*/ 	.word	0x00004260


	//   ....[9]....
        /*0068*/ 	.word	0x000042f0


	//   ....[10]....
        /*006c*/ 	.word	0x000044d0


	//   ....[11]....
        /*0070*/ 	.word	0x00004630


	//----- nvinfo : EIATTR_COOP_GROUP_MASK_REGIDS
	.align		4
.L_40:
        /*0074*/ 	.byte	0x04, 0x29
        /*0076*/ 	.short	(.L_42 - .L_41)


	//   ....[0]....
.L_41:
        /*0078*/ 	.word	0xffffffff


	//   ....[1]....
        /*007c*/ 	.word	0xffffffff


	//   ....[2]....
        /*0080*/ 	.word	0xffffffff


	//   ....[3]....
        /*0084*/ 	.word	0xffffffff


	//   ....[4]....
        /*0088*/ 	.word	0xffffffff


	//   ....[5]....
        /*008c*/ 	.word	0xffffffff


	//   ....[6]....
        /*0090*/ 	.word	0xffffffff


	//   ....[7]....
        /*0094*/ 	.word	0xffffffff


	//   ....[8]....
        /*0098*/ 	.word	0xffffffff


	//   ....[9]....
        /*009c*/ 	.word	0xffffffff


	//   ....[10]....
        /*00a0*/ 	.word	0xffffffff


	//   ....[11]....
        /*00a4*/ 	.word	0xffffffff


	//   ....[12]....
        /*00a8*/ 	.word	0xffffffff


	//----- nvinfo : EIATTR_COOP_GROUP_INSTR_OFFSETS
	.align		4
.L_42:
        /*00ac*/ 	.byte	0x04, 0x28
        /*00ae*/ 	.short	(.L_44 - .L_43)


	//   ....[0]....
.L_43:
        /*00b0*/ 	.word	0x00000090


	//   ....[1]....
        /*00b4*/ 	.word	0x000004d0


	//   ....[2]....
        /*00b8*/ 	.word	0x00000640


	//   ....[3]....
        /*00bc*/ 	.word	0x000007e0


	//   ....[4]....
        /*00c0*/ 	.word	0x000008e0


	//   ....[5]....
        /*00c4*/ 	.word	0x00000a50


	//   ....[6]....
        /*00c8*/ 	.word	0x00000bb0


	//   ....[7]....
        /*00cc*/ 	.word	0x00001c80


	//   ....[8]....
        /*00d0*/ 	.word	0x00002a60


	//   ....[9]....
        /*00d4*/ 	.word	0x00002c70


	//   ....[10]....
        /*00d8*/ 	.word	0x00002ca0


	//   ....[11]....
        /*00dc*/ 	.word	0x000034d0


	//   ....[12]....
        /*00e0*/ 	.word	0x00003700


	//----- nvinfo : EIATTR_VRC_CTA_INIT_COUNT
	.align		4
.L_44:
        /*00e4*/ 	.byte	0x02, 0x4a
        /*00e6*/ 	.byte	0x80
	.zero		1


	//----- nvinfo : EIATTR_SYSCALL_OFFSETS
	.align		4
        /*00e8*/ 	.byte	0x04, 0x46
        /*00ea*/ 	.short	(.L_46 - .L_45)


	//   ....[0]....
.L_45:
        /*00ec*/ 	.word	0x000050a0


	//   ....[1]....
        /*00f0*/ 	.word	0x000051e0


	//   ....[2]....
        /*00f4*/ 	.word	0x00005a40


	//   ....[3]....
        /*00f8*/ 	.word	0x00007060


	//   ....[4]....
        /*00fc*/ 	.word	0x00008610


	//   ....[5]....
        /*0100*/ 	.word	0x00009be0


	//----- nvinfo : EIATTR_MBARRIER_INSTR_OFFSETS
	.align		4
.L_46:
        /*0104*/ 	.byte	0x04, 0x39
        /*0106*/ 	.short	(.L_48 - .L_47)


	//   ....[0]....
.L_47:
        /*0108*/ 	.word	0x000005b0
        /*010c*/ 	.word	0x000000ff
        /*0110*/ 	.word	0x00000000
        /*0114*/ 	.short	0x0100
        /*0116*/ 	.byte	0x05
	.zero		1


	//   ....[1]....
        /*0118*/ 	.word	0x000005c0
        /*011c*/ 	.word	0x000000ff
        /*0120*/ 	.word	0x00000020
        /*0124*/ 	.short	0x0100
        /*0126*/ 	.byte	0x05
	.zero		1


	//   ....[2]....
        /*0128*/ 	.word	0x000005d0
        /*012c*/ 	.word	0x000000ff
        /*0130*/ 	.word	0x00000008
        /*0134*/ 	.short	0x0100
        /*0136*/ 	.byte	0x05
	.zero		1


	//   ....[3]....
        /*0138*/ 	.word	0x000005e0
        /*013c*/ 	.word	0x000000ff
        /*0140*/ 	.word	0x00000028
        /*0144*/ 	.short	0x0100
        /*0146*/ 	.byte	0x05
	.zero		1


	//   ....[4]....
        /*0148*/ 	.word	0x000005f0
        /*014c*/ 	.word	0x000000ff
        /*0150*/ 	.word	0x00000010
        /*0154*/ 	.short	0x0100
        /*0156*/ 	.byte	0x05
	.zero		1


	//   ....[5]....
        /*0158*/ 	.word	0x00000600
        /*015c*/ 	.word	0x000000ff
        /*0160*/ 	.word	0x00000030
        /*0164*/ 	.short	0x0100
        /*0166*/ 	.byte	0x05
	.zero		1


	//   ....[6]....
        /*0168*/ 	.word	0x00000610
        /*016c*/ 	.word	0x000000ff
        /*0170*/ 	.word	0x00000018
        /*0174*/ 	.short	0x0100
        /*0176*/ 	.byte	0x05
	.zero		1


	//   ....[7]....
        /*0178*/ 	.word	0x00000620
        /*017c*/ 	.word	0x000000ff
        /*0180*/ 	.word	0x00000038
        /*0184*/ 	.short	0x0100
        /*0186*/ 	.byte	0x05
	.zero		1


	//   ....[8]....
        /*0188*/ 	.word	0x00000750
        /*018c*/ 	.word	0x000000ff
        /*0190*/ 	.word	0x00000040
        /*0194*/ 	.short	0x0100
        /*0196*/ 	.byte	0x07
	.zero		1


	//   ....[9]....
        /*0198*/ 	.word	0x00000760
        /*019c*/ 	.word	0x000000ff
        /*01a0*/ 	.word	0x00000060
        /*01a4*/ 	.short	0x0100
        /*01a6*/ 	.byte	0x07
	.zero		1


	//   ....[10]....
        /*01a8*/ 	.word	0x00000770
        /*01ac*/ 	.word	0x000000ff
        /*01b0*/ 	.word	0x00000048
        /*01b4*/ 	.short	0x0100
        /*01b6*/ 	.byte	0x07
	.zero		1


	//   ....[11]....
        /*01b8*/ 	.word	0x00000780
        /*01bc*/ 	.word	0x000000ff
        /*01c0*/ 	.word	0x00000068
        /*01c4*/ 	.short	0x0100
        /*01c6*/ 	.byte	0x07
	.zero		1


	//   ....[12]....
        /*01c8*/ 	.word	0x00000790
        /*01cc*/ 	.word	0x000000ff
        /*01d0*/ 	.word	0x00000050
        /*01d4*/ 	.short	0x0100
        /*01d6*/ 	.byte	0x07
	.zero		1


	//   ....[13]....
        /*01d8*/ 	.word	0x000007a0
        /*01dc*/ 	.word	0x000000ff
        /*01e0*/ 	.word	0x00000070
        /*01e4*/ 	.short	0x0100
        /*01e6*/ 	.byte	0x07
	.zero		1


	//   ....[14]....
        /*01e8*/ 	.word	0x000007b0
        /*01ec*/ 	.word	0x000000ff
        /*01f0*/ 	.word	0x00000058
        /*01f4*/ 	.short	0x0100
        /*01f6*/ 	.byte	0x07
	.zero		1


	//   ....[15]....
        /*01f8*/ 	.word	0x000007c0
        /*01fc*/ 	.word	0x000000ff
        /*0200*/ 	.word	0x00000078
        /*0204*/ 	.short	0x0100
        /*0206*/ 	.byte	0x07
	.zero		1


	//   ....[16]....
        /*0208*/ 	.word	0x000008b0
        /*020c*/ 	.word	0x000000ff
        /*0210*/ 	.word	0x00000080
        /*0214*/ 	.short	0x0100
        /*0216*/ 	.byte	0x05
	.zero		1


	//   ....[17]....
        /*0218*/ 	.word	0x000008c0
        /*021c*/ 	.word	0x000000ff
        /*0220*/ 	.word	0x00000088
        /*0224*/ 	.short	0x0100
        /*0226*/ 	.byte	0x05
	.zero		1


	//   ....[18]....
        /*0228*/ 	.word	0x00000a00
        /*022c*/ 	.word	0x000000ff
        /*0230*/ 	.word	0x00000090
        /*0234*/ 	.short	0x0100
        /*0236*/ 	.byte	0x05
	.zero		1


	//   ....[19]....
        /*0238*/ 	.word	0x00000a10
        /*023c*/ 	.word	0x000000ff
        /*0240*/ 	.word	0x000000a0
        /*0244*/ 	.short	0x0100
        /*0246*/ 	.byte	0x05
	.zero		1


	//   ....[20]....
        /*0248*/ 	.word	0x00000a20
        /*024c*/ 	.word	0x000000ff
        /*0250*/ 	.word	0x00000098
        /*0254*/ 	.short	0x0100
        /*0256*/ 	.byte	0x05
	.zero		1


	//   ....[21]....
        /*0258*/ 	.word	0x00000a30
        /*025c*/ 	.word	0x000000ff
        /*0260*/ 	.word	0x000000a8
        /*0264*/ 	.short	0x0100
        /*0266*/ 	.byte	0x05
	.zero		1


	//   ....[22]....
        /*0268*/ 	.word	0x00000b60
        /*026c*/ 	.word	0x000000ff
        /*0270*/ 	.word	0x000000b0
        /*0274*/ 	.short	0x0100
        /*0276*/ 	.byte	0x07
	.zero		1


	//   ....[23]....
        /*0278*/ 	.word	0x00000b70
        /*027c*/ 	.word	0x000000ff
        /*0280*/ 	.word	0x000000c0
        /*0284*/ 	.short	0x0100
        /*0286*/ 	.byte	0x07
	.zero		1


	//   ....[24]....
        /*0288*/ 	.word	0x00000b80
        /*028c*/ 	.word	0x000000ff
        /*0290*/ 	.word	0x000000b8
        /*0294*/ 	.short	0x0100
        /*0296*/ 	.byte	0x07
	.zero		1


	//   ....[25]....
        /*0298*/ 	.word	0x00000b90
        /*029c*/ 	.word	0x000000ff
        /*02a0*/ 	.word	0x000000c8
        /*02a4*/ 	.short	0x0100
        /*02a6*/ 	.byte	0x07
	.zero		1


	//   ....[26]....
        /*02a8*/ 	.word	0x00000c80
        /*02ac*/ 	.word	0x000000ff
        /*02b0*/ 	.word	0x000000d0
        /*02b4*/ 	.short	0x0100
        /*02b6*/ 	.byte	0x05
	.zero		1


	//   ....[27]....
        /*02b8*/ 	.word	0x00000c90
        /*02bc*/ 	.word	0x000000ff
        /*02c0*/ 	.word	0x000000e0
        /*02c4*/ 	.short	0x0100
        /*02c6*/ 	.byte	0x05
	.zero		1


	//   ....[28]....
        /*02c8*/ 	.word	0x00000ca0
        /*02cc*/ 	.word	0x000000ff
        /*02d0*/ 	.word	0x000000d8
        /*02d4*/ 	.short	0x0100
        /*02d6*/ 	.byte	0x05
	.zero		1


	//   ....[29]....
        /*02d8*/ 	.word	0x00000cb0
        /*02dc*/ 	.word	0x000000ff
        /*02e0*/ 	.word	0x000000e8
        /*02e4*/ 	.short	0x0100
        /*02e6*/ 	.byte	0x05
	.zero		1


	//   ....[30]....
        /*02e8*/ 	.word	0x00001580
        /*02ec*/ 	.word	0x00000003
        /*02f0*/ 	.word	0x000000e0
        /*02f4*/ 	.short	0x010a
        /*02f6*/ 	.byte	0xff
	.zero		1


	//   ....[31]....
        /*02f8*/ 	.word	0x000015b0
        /*02fc*/ 	.word	0x00000003
        /*0300*/ 	.word	0x000000d0
        /*0304*/ 	.short	0x0101
        /*0306*/ 	.byte	0xff
	.zero		1


	//   ....[32]....
        /*0308*/ 	.word	0x00001680
        /*030c*/ 	.word	0x000000ff
        /*0310*/ 	.word	0x00000020
        /*0314*/ 	.short	0x010a
        /*0316*/ 	.byte	0x08
	.zero		1


	//   ....[33]....
        /*0318*/ 	.word	0x00001720
        /*031c*/ 	.word	0x000000ff
        /*0320*/ 	.word	0x00000020
        /*0324*/ 	.short	0x010a
        /*0326*/ 	.byte	0x21
	.zero		1


	//   ....[34]....
        /*0328*/ 	.word	0x00001870
        /*032c*/ 	.word	0x000000ff
        /*0330*/ 	.word	0x00000020
        /*0334*/ 	.short	0x010a
        /*0336*/ 	.byte	0x08
	.zero		1


	//   ....[35]....
        /*0338*/ 	.word	0x00001980
        /*033c*/ 	.word	0x000000ff
        /*0340*/ 	.word	0x00000088
        /*0344*/ 	.short	0x0101
        /*0346*/ 	.byte	0x04
	.zero		1


	//   ....[36]....
        /*0348*/ 	.word	0x000019a0
        /*034c*/ 	.word	0x000000ff
        /*0350*/ 	.word	0x00000020
        /*0354*/ 	.short	0x010a
        /*0356*/ 	.byte	0x08
	.zero		1


	//   ....[37]....
        /*0358*/ 	.word	0x00001a20
        /*035c*/ 	.word	0x000000ff
        /*0360*/ 	.word	0x00000020
        /*0364*/ 	.short	0x010a
        /*0366*/ 	.byte	0x11
	.zero		1


	//   ....[38]....
        /*0368*/ 	.word	0x00001b70
        /*036c*/ 	.word	0x000000ff
        /*0370*/ 	.word	0x00000020
        /*0374*/ 	.short	0x010a
        /*0376*/ 	.byte	0x08
	.zero		1


	//   ....[39]....
        /*0378*/ 	.word	0x00001cb0
        /*037c*/ 	.word	0x00000002
        /*0380*/ 	.word	0x00000090
        /*0384*/ 	.short	0x010a
        /*0386*/ 	.byte	0xff
	.zero		1


	//   ....[40]....
        /*0388*/ 	.word	0x00001d70
        /*038c*/ 	.word	0x00000002
        /*0390*/ 	.word	0x00000000
        /*0394*/ 	.short	0x0101
        /*0396*/ 	.byte	0xff
	.zero		1


	//   ....[41]....
        /*0398*/ 	.word	0x000022d0
        /*039c*/ 	.word	0x000000ff
        /*03a0*/ 	.word	0x00000000
        /*03a4*/ 	.short	0x010a
        /*03a6*/ 	.byte	0x05
	.zero		1


	//   ....[42]....
        /*03a8*/ 	.word	0x00002360
        /*03ac*/ 	.word	0x000000ff
        /*03b0*/ 	.word	0x00000000
        /*03b4*/ 	.short	0x010a
        /*03b6*/ 	.byte	0x05
	.zero		1


	//   ....[43]....
        /*03b8*/ 	.word	0x000023f0
        /*03bc*/ 	.word	0x000000ff
        /*03c0*/ 	.word	0x00000000
        /*03c4*/ 	.short	0x010a
        /*03c6*/ 	.byte	0x05
	.zero		1


	//   ....[44]....
        /*03c8*/ 	.word	0x00002490
        /*03cc*/ 	.word	0x00000000
        /*03d0*/ 	.word	0x00000000
        /*03d4*/ 	.short	0x010a
        /*03d6*/ 	.byte	0xff
	.zero		1


	//   ....[45]....
        /*03d8*/ 	.word	0x000025b0
        /*03dc*/ 	.word	0x00000000
        /*03e0*/ 	.word	0x000000d0
        /*03e4*/ 	.short	0x010a
        /*03e6*/ 	.byte	0xff
	.zero		1


	//   ....[46]....
        /*03e8*/ 	.word	0x00002610
        /*03ec*/ 	.word	0x00000004
        /*03f0*/ 	.word	0x00000000
        /*03f4*/ 	.short	0x0101
        /*03f6*/ 	.byte	0xff
	.zero		1


	//   ....[47]....
        /*03f8*/ 	.word	0x00002630
        /*03fc*/ 	.word	0x000000ff
        /*0400*/ 	.word	0x000000a0
        /*0404*/ 	.short	0x010a
        /*0406*/ 	.byte	0x05
	.zero		1


	//   ....[48]....
        /*0408*/ 	.word	0x00002750
        /*040c*/ 	.word	0x00000000
        /*0410*/ 	.word	0x00000090
        /*0414*/ 	.short	0x010a
        /*0416*/ 	.byte	0xff
	.zero		1


	//   ....[49]....
        /*0418*/ 	.word	0x00002860
        /*041c*/ 	.word	0x00000000
        /*0420*/ 	.word	0x00000000
        /*0424*/ 	.short	0x0101
        /*0426*/ 	.byte	0xff
	.zero		1


	//   ....[50]....
        /*0428*/ 	.word	0x000028f0
        /*042c*/ 	.word	0x000000ff
        /*0430*/ 	.word	0x000000a0
        /*0434*/ 	.short	0x0106
        /*0436*/ 	.byte	0x05
	.zero		1


	//   ....[51]....
        /*0438*/ 	.word	0x00002910
        /*043c*/ 	.word	0x000000ff
        /*0440*/ 	.word	0x000000a0
        /*0444*/ 	.short	0x010a
        /*0446*/ 	.byte	0x05
	.zero		1


	//   ....[52]....
        /*0448*/ 	.word	0x000029a0
        /*044c*/ 	.word	0x000000ff
        /*0450*/ 	.word	0x000000a0
        /*0454*/ 	.short	0x0106
        /*0456*/ 	.byte	0x04
	.zero		1


	//   ....[53]....
        /*0458*/ 	.word	0x000029e0
        /*045c*/ 	.word	0x00000000
        /*0460*/ 	.word	0x000000a0
        /*0464*/ 	.short	0x010a
        /*0466*/ 	.byte	0xff
	.zero		1


	//   ....[54]....
        /*0468*/ 	.word	0x00002ee0
        /*046c*/ 	.word	0x00000000
        /*0470*/ 	.word	0x00000090
        /*0474*/ 	.short	0x010a
        /*0476*/ 	.byte	0xff
	.zero		1


	//   ....[55]....
        /*0478*/ 	.word	0x00002ff0
        /*047c*/ 	.word	0x00000003
        /*0480*/ 	.word	0x00000000
        /*0484*/ 	.short	0x0101
        /*0486*/ 	.byte	0xff
	.zero		1


	//   ....[56]....
        /*0488*/ 	.word	0x00003000
        /*048c*/ 	.word	0x000000ff
        /*0490*/ 	.word	0x00000000
        /*0494*/ 	.short	0x010a
        /*0496*/ 	.byte	0x04
	.zero		1


	//   ....[57]....
        /*0498*/ 	.word	0x00003020
        /*049c*/ 	.word	0x000000ff
        /*04a0*/ 	.word	0x000000c0
        /*04a4*/ 	.short	0x010a
        /*04a6*/ 	.byte	0x08
	.zero		1


	//   ....[58]....
        /*04a8*/ 	.word	0x000030f0
        /*04ac*/ 	.word	0x000000ff
        /*04b0*/ 	.word	0x00000000
        /*04b4*/ 	.short	0x010a
        /*04b6*/ 	.byte	0x07
	.zero		1


	//   ....[59]....
        /*04b8*/ 	.word	0x00003230
        /*04bc*/ 	.word	0x000000ff
        /*04c0*/ 	.word	0x00000000
        /*04c4*/ 	.short	0x010a
        /*04c6*/ 	.byte	0x04
	.zero		1


	//   ....[60]....
        /*04c8*/ 	.word	0x00003420
        /*04cc*/ 	.word	0x000000ff
        /*04d0*/ 	.word	0x00000000
        /*04d4*/ 	.short	0x010a
        /*04d6*/ 	.byte	0x05
	.zero		1


	//   ....[61]....
        /*04d8*/ 	.word	0x000034b0
        /*04dc*/ 	.word	0x000000ff
        /*04e0*/ 	.word	0x00000000
        /*04e4*/ 	.short	0x010a
        /*04e6*/ 	.byte	0x07
	.zero		1


	//   ....[62]....
        /*04e8*/ 	.word	0x00003930
        /*04ec*/ 	.word	0x00000000
        /*04f0*/ 	.word	0x00000090
        /*04f4*/ 	.short	0x010a
        /*04f6*/ 	.byte	0xff
	.zero		1


	//   ....[63]....
        /*04f8*/ 	.word	0x000039f0
        /*04fc*/ 	.word	0x00000000
        /*0500*/ 	.word	0x00000000
        /*0504*/ 	.short	0x0101
        /*0506*/ 	.byte	0xff
	.zero		1


	//   ....[64]....
        /*0508*/ 	.word	0x00003d10
        /*050c*/ 	.word	0x000000ff
        /*0510*/ 	.word	0x00000088
        /*0514*/ 	.short	0x010a
        /*0516*/ 	.byte	0x07
	.zero		1


	//   ....[65]....
        /*0518*/ 	.word	0x00003f00
        /*051c*/ 	.word	0x000000ff
        /*0520*/ 	.word	0x00000060
        /*0524*/ 	.short	0x010a
        /*0526*/ 	.byte	0x07
	.zero		1


	//   ....[66]....
        /*0528*/ 	.word	0x00004070
        /*052c*/ 	.word	0x000000ff
        /*0530*/ 	.word	0x00000040
        /*0534*/ 	.short	0x010b
        /*0536*/ 	.byte	0x07
	.zero		1


	//   ....[67]....
        /*0538*/ 	.word	0x00004080
        /*053c*/ 	.word	0x000000ff
        /*0540*/ 	.word	0x00000000
        /*0544*/ 	.short	0x0101
        /*0546*/ 	.byte	0x08
	.zero		1


	//   ....[68]....
        /*0548*/ 	.word	0x000040a0
        /*054c*/ 	.word	0x000000ff
        /*0550*/ 	.word	0x00000068
        /*0554*/ 	.short	0x010a
        /*0556*/ 	.byte	0x07
	.zero		1


	//   ....[69]....
        /*0558*/ 	.word	0x00004200
        /*055c*/ 	.word	0x000000ff
        /*0560*/ 	.word	0x00000048
        /*0564*/ 	.short	0x010b
        /*0566*/ 	.byte	0x07
	.zero		1


	//   ....[70]....
        /*0568*/ 	.word	0x00004210
        /*056c*/ 	.word	0x000000ff
        /*0570*/ 	.word	0x00000000
        /*0574*/ 	.short	0x0101
        /*0576*/ 	.byte	0x08
	.zero		1


	//   ....[71]....
        /*0578*/ 	.word	0x00004220
        /*057c*/ 	.word	0x000000ff
        /*0580*/ 	.word	0x00000070
        /*0584*/ 	.short	0x010a
        /*0586*/ 	.byte	0x07
	.zero		1


	//   ....[72]....
        /*0588*/ 	.word	0x000043c0
        /*058c*/ 	.word	0x000000ff
        /*0590*/ 	.word	0x00000050
        /*0594*/ 	.short	0x010b
        /*0596*/ 	.byte	0x07
	.zero		1


	//   ....[73]....
        /*0598*/ 	.word	0x00004430
        /*059c*/ 	.word	0x000000ff
        /*05a0*/ 	.word	0x00000000
        /*05a4*/ 	.short	0x0101
        /*05a6*/ 	.byte	0x08
	.zero		1


	//   ....[74]....
        /*05a8*/ 	.word	0x00004460
        /*05ac*/ 	.word	0x000000ff
        /*05b0*/ 	.word	0x00000078
        /*05b4*/ 	.short	0x010a
        /*05b6*/ 	.byte	0x07
	.zero		1


	//   ....[75]....
        /*05b8*/ 	.word	0x00004670
        /*05bc*/ 	.word	0x000000ff
        /*05c0*/ 	.word	0x00000058
        /*05c4*/ 	.short	0x010b
        /*05c6*/ 	.byte	0x07
	.zero		1


	//   ....[76]....
        /*05c8*/ 	.word	0x00004690
        /*05cc*/ 	.word	0x000000ff
        /*05d0*/ 	.word	0x00000000
        /*05d4*/ 	.short	0x0101
        /*05d6*/ 	.byte	0x0d
	.zero		1


	//   ....[77]....
        /*05d8*/ 	.word	0x000046c0
        /*05dc*/ 	.word	0x000000ff
        /*05e0*/ 	.word	0x00000060
        /*05e4*/ 	.short	0x010a
        /*05e6*/ 	.byte	0x07
	.zero		1


	//   ....[78]....
        /*05e8*/ 	.word	0x000046e0
        /*05ec*/ 	.word	0x000000ff
        /*05f0*/ 	.word	0x00000068
        /*05f4*/ 	.short	0x010a
        /*05f6*/ 	.byte	0x07
	.zero		1


	//   ....[79]....
        /*05f8*/ 	.word	0x00004700
        /*05fc*/ 	.word	0x000000ff
        /*0600*/ 	.word	0x00000070
        /*0604*/ 	.short	0x010a
        /*0606*/ 	.byte	0x07
	.zero		1


	//   ....[80]....
        /*0608*/ 	.word	0x00004740
        /*060c*/ 	.word	0x00000000
        /*0610*/ 	.word	0x00000078
        /*0614*/ 	.short	0x010a
        /*0616*/ 	.byte	0xff
	.zero		1


	//   ....[81]....
        /*0618*/ 	.word	0x00004a70
        /*061c*/ 	.word	0x00000000
        /*0620*/ 	.word	0x00000090
        /*0624*/ 	.short	0x010a
        /*0626*/ 	.byte	0xff
	.zero		1


	//   ....[82]....
        /*0628*/ 	.word	0x00004b80
        /*062c*/ 	.word	0x00000000
        /*0630*/ 	.word	0x00000000
        /*0634*/ 	.short	0x0101
        /*0636*/ 	.byte	0xff
	.zero		1


	//   ....[83]....
        /*0638*/ 	.word	0x000055e0
        /*063c*/ 	.word	0x00000003
        /*0640*/ 	.word	0x00000040
        /*0644*/ 	.short	0x010a
        /*0646*/ 	.byte	0xff
	.zero		1


	//   ....[84]....
        /*0648*/ 	.word	0x00005620
        /*064c*/ 	.word	0x000000c1
        /*0650*/ 	.word	0x000000b0
        /*0654*/ 	.short	0x010a
        /*0656*/ 	.byte	0xff
	.zero		1


	//   ....[85]....
        /*0658*/ 	.word	0x00005750
        /*065c*/ 	.word	0x00000003
        /*0660*/ 	.word	0x00000040
        /*0664*/ 	.short	0x010a
        /*0666*/ 	.byte	0xff
	.zero		1


	//   ....[86]....
        /*0668*/ 	.word	0x000058b0
        /*066c*/ 	.word	0x00000000
        /*0670*/ 	.word	0x00000000
        /*0674*/ 	.short	0x0101
        /*0676*/ 	.byte	0xff
	.zero		1


	//   ....[87]....
        /*0678*/ 	.word	0x00005910
        /*067c*/ 	.word	0x000000c1
        /*0680*/ 	.word	0x000000b0
        /*0684*/ 	.short	0x010a
        /*0686*/ 	.byte	0xff
	.zero		1


	//   ....[88]....
        /*0688*/ 	.word	0x00006cc0
        /*068c*/ 	.word	0x000000cc
        /*0690*/ 	.word	0x00000040
        /*0694*/ 	.short	0x010a
        /*0696*/ 	.byte	0xff
	.zero		1


	//   ....[89]....
        /*0698*/ 	.word	0x00006d90
        /*069c*/ 	.word	0x000000cc
        /*06a0*/ 	.word	0x00000040
        /*06a4*/ 	.short	0x010a
        /*06a6*/ 	.byte	0xff
	.zero		1


	//   ....[90]....
        /*06a8*/ 	.word	0x00006ed0
        /*06ac*/ 	.word	0x00000003
        /*06b0*/ 	.word	0x00000000
        /*06b4*/ 	.short	0x0101
        /*06b6*/ 	.byte	0xff
	.zero		1


	//   ....[91]....
        /*06b8*/ 	.word	0x00008270
        /*06bc*/ 	.word	0x00000000
        /*06c0*/ 	.word	0x00000040
        /*06c4*/ 	.short	0x010a
        /*06c6*/ 	.byte	0xff
	.zero		1


	//   ....[92]....
        /*06c8*/ 	.word	0x00008340
        /*06cc*/ 	.word	0x00000000
        /*06d0*/ 	.word	0x00000040
        /*06d4*/ 	.short	0x010a
        /*06d6*/ 	.byte	0xff
	.zero		1


	//   ....[93]....
        /*06d8*/ 	.word	0x000084a0
        /*06dc*/ 	.word	0x00000000
        /*06e0*/ 	.word	0x00000000
        /*06e4*/ 	.short	0x0101
        /*06e6*/ 	.byte	0xff
	.zero		1


	//   ....[94]....
        /*06e8*/ 	.word	0x00009850
        /*06ec*/ 	.word	0x00000000
        /*06f0*/ 	.word	0x00000040
        /*06f4*/ 	.short	0x010a
        /*06f6*/ 	.byte	0xff
	.zero		1


	//   ....[95]....
        /*06f8*/ 	.word	0x00009920
        /*06fc*/ 	.word	0x00000000
        /*0700*/ 	.word	0x00000040
        /*0704*/ 	.short	0x010a
        /*0706*/ 	.byte	0xff
	.zero		1


	//   ....[96]....
        /*0708*/ 	.word	0x00009a80
        /*070c*/ 	.word	0x00000000
        /*0710*/ 	.word	0x00000000
        /*0714*/ 	.short	0x0101
        /*0716*/ 	.byte	0xff
	.zero		1


	//   ....[97]....
        /*0718*/ 	.word	0x00009f70
        /*071c*/ 	.word	0x000000ff
        /*0720*/ 	.word	0x00000000
        /*0724*/ 	.short	0x0101
        /*0726*/ 	.byte	0x05
	.zero		1


	//   ....[98]....
        /*0728*/ 	.word	0x0000aef0
        /*072c*/ 	.word	0x00000003
        /*0730*/ 	.word	0x000000e0
        /*0734*/ 	.short	0x010a
        /*0736*/ 	.byte	0xff
	.zero		1


	//   ....[99]....
        /*0738*/ 	.word	0x0000af50
        /*073c*/ 	.word	0x00000002
        /*0740*/ 	.word	0x00000020
        /*0744*/ 	.short	0x010a
        /*0746*/ 	.byte	0xff
	.zero		1


	//   ....[100]....
        /*0748*/ 	.word	0x0000afb0
        /*074c*/ 	.word	0x00000002
        /*0750*/ 	.word	0x00000020
        /*0754*/ 	.short	0x010a
        /*0756*/ 	.byte	0xff
	.zero		1


	//   ....[101]....
        /*0758*/ 	.word	0x0000b000
        /*075c*/ 	.word	0x00000002
        /*0760*/ 	.word	0x00000090
        /*0764*/ 	.short	0x010a
        /*0766*/ 	.byte	0xff
	.zero		1


	//   ....[102]....
        /*0768*/ 	.word	0x0000b060
        /*076c*/ 	.word	0x00000000
        /*0770*/ 	.word	0x00000000
        /*0774*/ 	.short	0x010a
        /*0776*/ 	.byte	0xff
	.zero		1


	//   ....[103]....
        /*0778*/ 	.word	0x0000b0c0
        /*077c*/ 	.word	0x00000000
        /*0780*/ 	.word	0x00000000
        /*0784*/ 	.short	0x010a
        /*0786*/ 	.byte	0xff
	.zero		1


	//   ....[104]....
        /*0788*/ 	.word	0x0000b120
        /*078c*/ 	.word	0x00000000
        /*0790*/ 	.word	0x00000000
        /*0794*/ 	.short	0x010a
        /*0796*/ 	.byte	0xff
	.zero		1


	//   ....[105]....
        /*0798*/ 	.word	0x0000b170
        /*079c*/ 	.word	0x00000000
        /*07a0*/ 	.word	0x000000d0
        /*07a4*/ 	.short	0x010a
        /*07a6*/ 	.byte	0xff
	.zero		1


	//   ....[106]....
        /*07a8*/ 	.word	0x0000b1d0
        /*07ac*/ 	.word	0x00000000
        /*07b0*/ 	.word	0x000000a0
        /*07b4*/ 	.short	0x010a
        /*07b6*/ 	.byte	0xff
	.zero		1


	//   ....[107]....
        /*07b8*/ 	.word	0x0000b220
        /*07bc*/ 	.word	0x00000000
        /*07c0*/ 	.word	0x00000090
        /*07c4*/ 	.short	0x010a
        /*07c6*/ 	.byte	0xff
	.zero		1


	//   ....[108]....
        /*07c8*/ 	.word	0x0000b280
        /*07cc*/ 	.word	0x00000000
        /*07d0*/ 	.word	0x000000a0
        /*07d4*/ 	.short	0x010a
        /*07d6*/ 	.byte	0xff
	.zero		1


	//   ....[109]....
        /*07d8*/ 	.word	0x0000b2d0
        /*07dc*/ 	.word	0x00000000
        /*07e0*/ 	.word	0x00000090
        /*07e4*/ 	.short	0x010a
        /*07e6*/ 	.byte	0xff
	.zero		1


	//   ....[110]....
        /*07e8*/ 	.word	0x0000b330
        /*07ec*/ 	.word	0x00000003
        /*07f0*/ 	.word	0x000000c0
        /*07f4*/ 	.short	0x010a
        /*07f6*/ 	.byte	0xff
	.zero		1


	//   ....[111]....
        /*07f8*/ 	.word	0x0000b390
        /*07fc*/ 	.word	0x00000000
        /*0800*/ 	.word	0x00000000
        /*0804*/ 	.short	0x010a
        /*0806*/ 	.byte	0xff
	.zero		1


	//   ....[112]....
        /*0808*/ 	.word	0x0000b3f0
        /*080c*/ 	.word	0x00000000
        /*0810*/ 	.word	0x00000000
        /*0814*/ 	.short	0x010a
        /*0816*/ 	.byte	0xff
	.zero		1


	//   ....[113]....
        /*0818*/ 	.word	0x0000b450
        /*081c*/ 	.word	0x00000000
        /*0820*/ 	.word	0x00000000
        /*0824*/ 	.short	0x010a
        /*0826*/ 	.byte	0xff
	.zero		1


	//   ....[114]....
        /*0828*/ 	.word	0x0000b4a0
        /*082c*/ 	.word	0x00000000
        /*0830*/ 	.word	0x00000090
        /*0834*/ 	.short	0x010a
        /*0836*/ 	.byte	0xff
	.zero		1


	//   ....[115]....
        /*0838*/ 	.word	0x0000b500
        /*083c*/ 	.word	0x00000000
        /*0840*/ 	.word	0x00000088
        /*0844*/ 	.short	0x010a
        /*0846*/ 	.byte	0xff
	.zero		1


	//   ....[116]....
        /*0848*/ 	.word	0x0000b560
        /*084c*/ 	.word	0x00000003
        /*0850*/ 	.word	0x00000060
        /*0854*/ 	.short	0x010a
        /*0856*/ 	.byte	0xff
	.zero		1


	//   ....[117]....
        /*0858*/ 	.word	0x0000b5c0
        /*085c*/ 	.word	0x00000003
        /*0860*/ 	.word	0x00000068
        /*0864*/ 	.short	0x010a
        /*0866*/ 	.byte	0xff
	.zero		1


	//   ....[118]....
        /*0868*/ 	.word	0x0000b620
        /*086c*/ 	.word	0x00000003
        /*0870*/ 	.word	0x00000070
        /*0874*/ 	.short	0x010a
        /*0876*/ 	.byte	0xff
	.zero		1


	//   ....[119]....
        /*0878*/ 	.word	0x0000b680
        /*087c*/ 	.word	0x00000003
        /*0880*/ 	.word	0x00000078
        /*0884*/ 	.short	0x010a
        /*0886*/ 	.byte	0xff
	.zero		1


	//   ....[120]....
        /*0888*/ 	.word	0x0000b6e0
        /*088c*/ 	.word	0x00000000
        /*0890*/ 	.word	0x00000060
        /*0894*/ 	.short	0x010a
        /*0896*/ 	.byte	0xff
	.zero		1


	//   ....[121]....
        /*0898*/ 	.word	0x0000b740
        /*089c*/ 	.word	0x00000000
        /*08a0*/ 	.word	0x00000068
        /*08a4*/ 	.short	0x010a
        /*08a6*/ 	.byte	0xff
	.zero		1


	//   ....[122]....
        /*08a8*/ 	.word	0x0000b7a0
        /*08ac*/ 	.word	0x00000000
        /*08b0*/ 	.word	0x00000070
        /*08b4*/ 	.short	0x010a
        /*08b6*/ 	.byte	0xff
	.zero		1


	//   ....[123]....
        /*08b8*/ 	.word	0x0000b7f0
        /*08bc*/ 	.word	0x00000000
        /*08c0*/ 	.word	0x00000090
        /*08c4*/ 	.short	0x010a
        /*08c6*/ 	.byte	0xff
	.zero		1


	//   ....[124]....
        /*08c8*/ 	.word	0x0000b840
        /*08cc*/ 	.word	0x00000003
        /*08d0*/ 	.word	0x00000040
        /*08d4*/ 	.short	0x010a
        /*08d6*/ 	.byte	0xff
	.zero		1


	//   ....[125]....
        /*08d8*/ 	.word	0x0000b890
        /*08dc*/ 	.word	0x000000c1
        /*08e0*/ 	.word	0x000000b0
        /*08e4*/ 	.short	0x010a
        /*08e6*/ 	.byte	0xff
	.zero		1


	//   ....[126]....
        /*08e8*/ 	.word	0x0000b8e0
        /*08ec*/ 	.word	0x000000cc
        /*08f0*/ 	.word	0x00000040
        /*08f4*/ 	.short	0x010a
        /*08f6*/ 	.byte	0xff
	.zero		1


	//   ....[127]....
        /*08f8*/ 	.word	0x0000b930
        /*08fc*/ 	.word	0x00000000
        /*0900*/ 	.word	0x00000040
        /*0904*/ 	.short	0x010a
        /*0906*/ 	.byte	0xff
	.zero		1


	//   ....[128]....
        /*0908*/ 	.word	0x0000b980
        /*090c*/ 	.word	0x00000000
        /*0910*/ 	.word	0x00000040
        /*0914*/ 	.short	0x010a
        /*0916*/ 	.byte	0xff
	.zero		1


	//----- nvinfo : EIATTR_NUM_MBARRIERS
	.align		4
.L_48:
        /*0918*/ 	.byte	0x03, 0x38
        /*091a*/ 	.short	0x001e


	//----- nvinfo : EIATTR_EXIT_INSTR_OFFSETS
	.align		4
        /*091c*/ 	.byte	0x04, 0x1c
        /*091e*/ 	.short	(.L_50 - .L_49)


	//   ....[0]....
.L_49:
        /*0920*/ 	.word	0x000024c0


	//   ....[1]....
        /*0924*/ 	.word	0x000029b0


	//   ....[2]....
        /*0928*/ 	.word	0x00002a10


	//   ....[3]....
        /*092c*/ 	.word	0x00003710


	//   ....[4]....
        /*0930*/ 	.word	0x00004770


	//   ....[5]....
        /*0934*/ 	.word	0x000047b0


	//   ....[6]....
        /*0938*/ 	.word	0x0000aee0


	//----- nvinfo : EIATTR_MAX_THREADS
	.align		4
.L_50:
        /*093c*/ 	.byte	0x04, 0x05
        /*093e*/ 	.short	(.L_52 - .L_51)
.L_51:
        /*0940*/ 	.word	0x00000100
        /*0944*/ 	.word	0x00000001
        /*0948*/ 	.word	0x00000001


	//----- nvinfo : EIATTR_CRS_STACK_SIZE
	.align		4
.L_52:
        /*094c*/ 	.byte	0x04, 0x1e
        /*094e*/ 	.short	(.L_54 - .L_53)
.L_53:
        /*0950*/ 	.word	0x00000000


	//----- nvinfo : EIATTR_CBANK_PARAM_SIZE
	.align		4
.L_54:
        /*0954*/ 	.byte	0x03, 0x19
        /*0956*/ 	.short	0x0800


	//----- nvinfo : EIATTR_PARAM_CBANK
	.align		4
        /*0958*/ 	.byte	0x04, 0x0a
        /*095a*/ 	.short	(.L_56 - .L_55)
	.align		4
.L_55:
        /*095c*/ 	.word	index@(.nv.constant0._ZN7cutlass13device_kernelINS_4gemm6kernel13GemmUniversalIN4cute5tupleIJiiiiEEENS1_10collective13CollectiveMmaINS1_35MainloopSm100TmaUmmaWarpSpecializedILi4ELi2ELi2ENS5_IJNS4_1CILi1EEESB_SB_EEEEENS5_IJNSA_ILi128EEENSA_ILi256EEENSA_ILi64EEEEEENS_12float_e4m3_tENS5_IJlSB_lEEESI_SJ_NS4_8TiledMMAINS4_8MMA_AtomIJNS4_10MMA_TraitsINS4_19SM100_MMA_F8F6F4_SSEJSI_SI_fSE_SF_NS4_17integral_constantINS4_4UMMA5MajorELSQ_0EEESR_NSO_INSP_7ScaleInELSS_0EEEST_EEEEEENS4_6LayoutISC_NS5_IJNSA_ILi0EEESX_SX_EEEEENS5_IJNS4_10UnderscoreES10_S10_EEEEENS4_13SM90_TMA_LOADENS4_14ComposedLayoutINS4_7SwizzleILi2ELi4ELi3EEENS4_18smem_ptr_flag_bitsILi8EEENSW_INS5_IJNSA_ILi8EEESG_EEENS5_IJSG_SB_EEEEEEEvNS4_8identityES13_S1D_vS1E_EENS_8epilogue10collective18CollectiveEpilogueINS1G_23Sm100TmaWarpSpecializedILi4ELi2ELi64ELb0ELb0EEEJSH_NS5_IJNSW_ISE_SB_EENSW_ISG_SB_EEEEESI_SJ_SI_SJ_NS1G_6fusion15FusionCallbacksIS1K_NS1O_17LinearCombinationISI_fSI_fLNS_15FloatRoundStyleE2EEESH_S1N_JEEENS4_5SM1004TMEM4LOAD26SM100_TMEM_LOAD_32dp32b64xES13_S1D_NS4_39AutoVectorizingCopyWithAssumedAlignmentILi128EEENS4_14SM90_TMA_STOREES1D_S1Z_S1Z_EEEvvEEEEvNT_6ParamsE)
        /*0960*/ 	.short	0x0380
        /*0962*/ 	.short	0x0800


	//----- nvinfo : EIATTR_SW_WAR
	.align		4
.L_56:
        /*0964*/ 	.byte	0x04, 0x36
        /*0966*/ 	.short	(.L_58 - .L_57)
.L_57:
        /*0968*/ 	.word	0x00000008
.L_58:


//--------------------- .nv.callgraph             --------------------------
	.section	.nv.callgraph,"",@"SHT_CUDA_CALLGRAPH"
	.align	4
	.sectionentsize	8
	.align		4
        /*0000*/ 	.word	0x00000000
	.align		4
        /*0004*/ 	.word	0xffffffff
	.align		4
        /*0008*/ 	.word	index@(_ZN7cutlass13device_kernelINS_4gemm6kernel13GemmUniversalIN4cute5tupleIJiiiiEEENS1_10collective13CollectiveMmaINS1_35MainloopSm100TmaUmmaWarpSpecializedILi4ELi2ELi2ENS5_IJNS4_1CILi1EEESB_SB_EEEEENS5_IJNSA_ILi128EEENSA_ILi256EEENSA_ILi64EEEEEENS_12float_e4m3_tENS5_IJlSB_lEEESI_SJ_NS4_8TiledMMAINS4_8MMA_AtomIJNS4_10MMA_TraitsINS4_19SM100_MMA_F8F6F4_SSEJSI_SI_fSE_SF_NS4_17integral_constantINS4_4UMMA5MajorELSQ_0EEESR_NSO_INSP_7ScaleInELSS_0EEEST_EEEEEENS4_6LayoutISC_NS5_IJNSA_ILi0EEESX_SX_EEEEENS5_IJNS4_10UnderscoreES10_S10_EEEEENS4_13SM90_TMA_LOADENS4_14ComposedLayoutINS4_7SwizzleILi2ELi4ELi3EEENS4_18smem_ptr_flag_bitsILi8EEENSW_INS5_IJNSA_ILi8EEESG_EEENS5_IJSG_SB_EEEEEEEvNS4_8identityES13_S1D_vS1E_EENS_8epilogue10collective18CollectiveEpilogueINS1G_23Sm100TmaWarpSpecializedILi4ELi2ELi64ELb0ELb0EEEJSH_NS5_IJNSW_ISE_SB_EENSW_ISG_SB_EEEEESI_SJ_SI_SJ_NS1G_6fusion15FusionCallbacksIS1K_NS1O_17LinearCombinationISI_fSI_fLNS_15FloatRoundStyleE2EEESH_S1N_JEEENS4_5SM1004TMEM4LOAD26SM100_TMEM_LOAD_32dp32b64xES13_S1D_NS4_39AutoVectorizingCopyWithAssumedAlignmentILi128EEENS4_14SM90_TMA_STOREES1D_S1Z_S1Z_EEEvvEEEEvNT_6ParamsE)
	.align		4
        /*000c*/ 	.word	index@(__assertfail)
	.align		4
        /*0010*/ 	.word	0x00000000
	.align		4
        /*0014*/ 	.word	0xfffffffe
	.align		4
        /*0018*/ 	.word	0x00000000
	.align		4
        /*001c*/ 	.word	0xfffffffd
	.align		4
        /*0020*/ 	.word	0x00000000
	.align		4
        /*0024*/ 	.word	0xfffffffc


//--------------------- .nv.constant4             --------------------------
	.section	.nv.constant4,"a",@progbits
	.align	8
	.align		8
.nv.constant4:
        /*0000*/ 	.dword	__assertfail
	.align		8
        /*0008*/ 	.dword	__unnamed_1
	.align		8
        /*0010*/ 	.dword	__unnamed_2
	.align		8
        /*0018*/ 	.dword	__unnamed_3
	.align		8
        /*0020*/ 	.dword	_ZN39_INTERNAL_48ea4f34_4_k_cu_0cb9b448_77964cuda3std3__45__cpo5beginE
	.align		8
        /*0028*/ 	.dword	_ZN39_INTERNAL_48ea4f34_4_k_cu_0cb9b448_77964cuda3std3__45__cpo3endE
	.align		8
        /*0030*/ 	.dword	_ZN39_INTERNAL_48ea4f34_4_k_cu_0cb9b448_77964cuda3std3__45__cpo6cbeginE
	.align		8
        /*0038*/ 	.dword	_ZN39_INTERNAL_48ea4f34_4_k_cu_0cb9b448_77964cuda3std3__45__cpo4cendE
	.align		8
        /*0040*/ 	.dword	_ZN39_INTERNAL_48ea4f34_4_k_cu_0cb9b448_77964cuda3std3__441_GLOBAL__N__48ea4f34_4_k_cu_0cb9b448_77966ignoreE
	.align		8
        /*0048*/ 	.dword	_ZN39_INTERNAL_48ea4f34_4_k_cu_0cb9b448_77964cuda3std3__419piecewise_constructE
	.align		8
        /*0050*/ 	.dword	_ZN39_INTERNAL_48ea4f34_4_k_cu_0cb9b448_77964cuda3std3__48in_placeE
	.align		8
        /*0058*/ 	.dword	_ZN39_INTERNAL_48ea4f34_4_k_cu_0cb9b448_77964cuda3std6ranges3__45__cpo4swapE
	.align		8
        /*0060*/ 	.dword	_ZN39_INTERNAL_48ea4f34_4_k_cu_0cb9b448_77964cuda3std6ranges3__45__cpo9iter_moveE
	.align		8
        /*0068*/ 	.dword	_ZN39_INTERNAL_48ea4f34_4_k_cu_0cb9b448_77964cute7productE
	.align		8
        /*0070*/ 	.dword	_ZN39_INTERNAL_48ea4f34_4_k_cu_0cb9b448_77964cute1_E
	.align		8
        /*0078*/ 	.dword	$str$25
	.align		8
        /*0080*/ 	.dword	$str$26
	.align		8
        /*0088*/ 	.dword	$str$27
	.align		8
        /*0090*/ 	.dword	$str$28


//--------------------- .text._ZN7cutlass13device_kernelINS_4gemm6kernel13GemmUniversalIN4cute5tupleIJiiiiEEENS1_10collective13CollectiveMmaINS1_35MainloopSm100TmaUmmaWarpSpecializedILi4ELi2ELi2ENS5_IJNS4_1CILi1EEESB_SB_EEEEENS5_IJNSA_ILi128EEENSA_ILi256EEENSA_ILi64EEEEEENS_12float_e4m3_tENS5_IJlSB_lEEESI_SJ_NS4_8TiledMMAINS4_8MMA_AtomIJNS4_10MMA_TraitsINS4_19SM100_MMA_F8F6F4_SSEJSI_SI_fSE_SF_NS4_17integral_constantINS4_4UMMA5MajorELSQ_0EEESR_NSO_INSP_7ScaleInELSS_0EEEST_EEEEEENS4_6LayoutISC_NS5_IJNSA_ILi0EEESX_SX_EEEEENS5_IJNS4_10UnderscoreES10_S10_EEEEENS4_13SM90_TMA_LOADENS4_14ComposedLayoutINS4_7SwizzleILi2ELi4ELi3EEENS4_18smem_ptr_flag_bitsILi8EEENSW_INS5_IJNSA_ILi8EEESG_EEENS5_IJSG_SB_EEEEEEEvNS4_8identityES13_S1D_vS1E_EENS_8epilogue10collective18CollectiveEpilogueINS1G_23Sm100TmaWarpSpecializedILi4ELi2ELi64ELb0ELb0EEEJSH_NS5_IJNSW_ISE_SB_EENSW_ISG_SB_EEEEESI_SJ_SI_SJ_NS1G_6fusion15FusionCallbacksIS1K_NS1O_17LinearCombinationISI_fSI_fLNS_15FloatRoundStyleE2EEESH_S1N_JEEENS4_5SM1004TMEM4LOAD26SM100_TMEM_LOAD_32dp32b64xES13_S1D_NS4_39AutoVectorizingCopyWithAssumedAlignmentILi128EEENS4_14SM90_TMA_STOREES1D_S1Z_S1Z_EEEvvEEEEvNT_6ParamsE --------------------------
	.section	.text._ZN7cutlass13device_kernelINS_4gemm6kernel13GemmUniversalIN4cute5tupleIJiiiiEEENS1_10collective13CollectiveMmaINS1_35MainloopSm100TmaUmmaWarpSpecializedILi4ELi2ELi2ENS5_IJNS4_1CILi1EEESB_SB_EEEEENS5_IJNSA_ILi128EEENSA_ILi256EEENSA_ILi64EEEEEENS_12float_e4m3_tENS5_IJlSB_lEEESI_SJ_NS4_8TiledMMAINS4_8MMA_AtomIJNS4_10MMA_TraitsINS4_19SM100_MMA_F8F6F4_SSEJSI_SI_fSE_SF_NS4_17integral_constantINS4_4UMMA5MajorELSQ_0EEESR_NSO_INSP_7ScaleInELSS_0EEEST_EEEEEENS4_6LayoutISC_NS5_IJNSA_ILi0EEESX_SX_EEEEENS5_IJNS4_10UnderscoreES10_S10_EEEEENS4_13SM90_TMA_LOADENS4_14ComposedLayoutINS4_7SwizzleILi2ELi4ELi3EEENS4_18smem_ptr_flag_bitsILi8EEENSW_INS5_IJNSA_ILi8EEESG_EEENS5_IJSG_SB_EEEEEEEvNS4_8identityES13_S1D_vS1E_EENS_8epilogue10collective18CollectiveEpilogueINS1G_23Sm100TmaWarpSpecializedILi4ELi2ELi64ELb0ELb0EEEJSH_NS5_IJNSW_ISE_SB_EENSW_ISG_SB_EEEEESI_SJ_SI_SJ_NS1G_6fusion15FusionCallbacksIS1K_NS1O_17LinearCombinationISI_fSI_fLNS_15FloatRoundStyleE2EEESH_S1N_JEEENS4_5SM1004TMEM4LOAD26SM100_TMEM_LOAD_32dp32b64xES13_S1D_NS4_39AutoVectorizingCopyWithAssumedAlignmentILi128EEENS4_14SM90_TMA_STOREES1D_S1Z_S1Z_EEEvvEEEEvNT_6ParamsE,"ax",@progbits
	.align	128
.text._ZN7cutlass13device_kernelINS_4gemm6kernel13GemmUniversalIN4cute5tupleIJiiiiEEENS1_10collective13CollectiveMmaINS1_35MainloopSm100TmaUmmaWarpSpecializedILi4ELi2ELi2ENS5_IJNS4_1CILi1EEESB_SB_EEEEENS5_IJNSA_ILi128EEENSA_ILi256EEENSA_ILi64EEEEEENS_12float_e4m3_tENS5_IJlSB_lEEESI_SJ_NS4_8TiledMMAINS4_8MMA_AtomIJNS4_10MMA_TraitsINS4_19SM100_MMA_F8F6F4_SSEJSI_SI_fSE_SF_NS4_17integral_constantINS4_4UMMA5MajorELSQ_0EEESR_NSO_INSP_7ScaleInELSS_0EEEST_EEEEEENS4_6LayoutISC_NS5_IJNSA_ILi0EEESX_SX_EEEEENS5_IJNS4_10UnderscoreES10_S10_EEEEENS4_13SM90_TMA_LOADENS4_14ComposedLayoutINS4_7SwizzleILi2ELi4ELi3EEENS4_18smem_ptr_flag_bitsILi8EEENSW_INS5_IJNSA_ILi8EEESG_EEENS5_IJSG_SB_EEEEEEEvNS4_8identityES13_S1D_vS1E_EENS_8epilogue10collective18CollectiveEpilogueINS1G_23Sm100TmaWarpSpecializedILi4ELi2ELi64ELb0ELb0EEEJSH_NS5_IJNSW_ISE_SB_EENSW_ISG_SB_EEEEESI_SJ_SI_SJ_NS1G_6fusion15FusionCallbacksIS1K_NS1O_17LinearCombinationISI_fSI_fLNS_15FloatRoundStyleE2EEESH_S1N_JEEENS4_5SM1004TMEM4LOAD26SM100_TMEM_LOAD_32dp32b64xES13_S1D_NS4_39AutoVectorizingCopyWithAssumedAlignmentILi128EEENS4_14SM90_TMA_STOREES1D_S1Z_S1Z_EEEvvEEEEvNT_6ParamsE:
        .type           _ZN7cutlass13device_kernelINS_4gemm6kernel13GemmUniversalIN4cute5tupleIJiiiiEEENS1_10collective13CollectiveMmaINS1_35MainloopSm100TmaUmmaWarpSpecializedILi4ELi2ELi2ENS5_IJNS4_1CILi1EEESB_SB_EEEEENS5_IJNSA_ILi128EEENSA_ILi256EEENSA_ILi64EEEEEENS_12float_e4m3_tENS5_IJlSB_lEEESI_SJ_NS4_8TiledMMAINS4_8MMA_AtomIJNS4_10MMA_TraitsINS4_19SM100_MMA_F8F6F4_SSEJSI_SI_fSE_SF_NS4_17integral_constantINS4_4UMMA5MajorELSQ_0EEESR_NSO_INSP_7ScaleInELSS_0EEEST_EEEEEENS4_6LayoutISC_NS5_IJNSA_ILi0EEESX_SX_EEEEENS5_IJNS4_10UnderscoreES10_S10_EEEEENS4_13SM90_TMA_LOADENS4_14ComposedLayoutINS4_7SwizzleILi2ELi4ELi3EEENS4_18smem_ptr_flag_bitsILi8EEENSW_INS5_IJNSA_ILi8EEESG_EEENS5_IJSG_SB_EEEEEEEvNS4_8identityES13_S1D_vS1E_EENS_8epilogue10collective18CollectiveEpilogueINS1G_23Sm100TmaWarpSpecializedILi4ELi2ELi64ELb0ELb0EEEJSH_NS5_IJNSW_ISE_SB_EENSW_ISG_SB_EEEEESI_SJ_SI_SJ_NS1G_6fusion15FusionCallbacksIS1K_NS1O_17LinearCombinationISI_fSI_fLNS_15FloatRoundStyleE2EEESH_S1N_JEEENS4_5SM1004TMEM4LOAD26SM100_TMEM_LOAD_32dp32b64xES13_S1D_NS4_39AutoVectorizingCopyWithAssumedAlignmentILi128EEENS4_14SM90_TMA_STOREES1D_S1Z_S1Z_EEEvvEEEEvNT_6ParamsE,@function
        .size           _ZN7cutlass13device_kernelINS_4gemm6kernel13GemmUniversalIN4cute5tupleIJiiiiEEENS1_10collective13CollectiveMmaINS1_35MainloopSm100TmaUmmaWarpSpecializedILi4ELi2ELi2ENS5_IJNS4_1CILi1EEESB_SB_EEEEENS5_IJNSA_ILi128EEENSA_ILi256EEENSA_ILi64EEEEEENS_12float_e4m3_tENS5_IJlSB_lEEESI_SJ_NS4_8TiledMMAINS4_8MMA_AtomIJNS4_10MMA_TraitsINS4_19SM100_MMA_F8F6F4_SSEJSI_SI_fSE_SF_NS4_17integral_constantINS4_4UMMA5MajorELSQ_0EEESR_NSO_INSP_7ScaleInELSS_0EEEST_EEEEEENS4_6LayoutISC_NS5_IJNSA_ILi0EEESX_SX_EEEEENS5_IJNS4_10UnderscoreES10_S10_EEEEENS4_13SM90_TMA_LOADENS4_14ComposedLayoutINS4_7SwizzleILi2ELi4ELi3EEENS4_18smem_ptr_flag_bitsILi8EEENSW_INS5_IJNSA_ILi8EEESG_EEENS5_IJSG_SB_EEEEEEEvNS4_8identityES13_S1D_vS1E_EENS_8epilogue10collective18CollectiveEpilogueINS1G_23Sm100TmaWarpSpecializedILi4ELi2ELi64ELb0ELb0EEEJSH_NS5_IJNSW_ISE_SB_EENSW_ISG_SB_EEEEESI_SJ_SI_SJ_NS1G_6fusion15FusionCallbacksIS1K_NS1O_17LinearCombinationISI_fSI_fLNS_15FloatRoundStyleE2EEESH_S1N_JEEENS4_5SM1004TMEM4LOAD26SM100_TMEM_LOAD_32dp32b64xES13_S1D_NS4_39AutoVectorizingCopyWithAssumedAlignmentILi128EEENS4_14SM90_TMA_STOREES1D_S1Z_S1Z_EEEvvEEEEvNT_6ParamsE,(.L_x_167 - _ZN7cutlass13device_kernelINS_4gemm6kernel13GemmUniversalIN4cute5tupleIJiiiiEEENS1_10collective13CollectiveMmaINS1_35MainloopSm100TmaUmmaWarpSpecializedILi4ELi2ELi2ENS5_IJNS4_1CILi1EEESB_SB_EEEEENS5_IJNSA_ILi128EEENSA_ILi256EEENSA_ILi64EEEEEENS_12float_e4m3_tENS5_IJlSB_lEEESI_SJ_NS4_8TiledMMAINS4_8MMA_AtomIJNS4_10MMA_TraitsINS4_19SM100_MMA_F8F6F4_SSEJSI_SI_fSE_SF_NS4_17integral_constantINS4_4UMMA5MajorELSQ_0EEESR_NSO_INSP_7ScaleInELSS_0EEEST_EEEEEENS4_6LayoutISC_NS5_IJNSA_ILi0EEESX_SX_EEEEENS5_IJNS4_10UnderscoreES10_S10_EEEEENS4_13SM90_TMA_LOADENS4_14ComposedLayoutINS4_7SwizzleILi2ELi4ELi3EEENS4_18smem_ptr_flag_bitsILi8EEENSW_INS5_IJNSA_ILi8EEESG_EEENS5_IJSG_SB_EEEEEEEvNS4_8identityES13_S1D_vS1E_EENS_8epilogue10collective18CollectiveEpilogueINS1G_23Sm100TmaWarpSpecializedILi4ELi2ELi64ELb0ELb0EEEJSH_NS5_IJNSW_ISE_SB_EENSW_ISG_SB_EEEEESI_SJ_SI_SJ_NS1G_6fusion15FusionCallbacksIS1K_NS1O_17LinearCombinationISI_fSI_fLNS_15FloatRoundStyleE2EEESH_S1N_JEEENS4_5SM1004TMEM4LOAD26SM100_TMEM_LOAD_32dp32b64xES13_S1D_NS4_39AutoVectorizingCopyWithAssumedAlignmentILi128EEENS4_14SM90_TMA_STOREES1D_S1Z_S1Z_EEEvvEEEEvNT_6ParamsE)
        .other          _ZN7cutlass13device_kernelINS_4gemm6kernel13GemmUniversalIN4cute5tupleIJiiiiEEENS1_10collective13CollectiveMmaINS1_35MainloopSm100TmaUmmaWarpSpecializedILi4ELi2ELi2ENS5_IJNS4_1CILi1EEESB_SB_EEEEENS5_IJNSA_ILi128EEENSA_ILi256EEENSA_ILi64EEEEEENS_12float_e4m3_tENS5_IJlSB_lEEESI_SJ_NS4_8TiledMMAINS4_8MMA_AtomIJNS4_10MMA_TraitsINS4_19SM100_MMA_F8F6F4_SSEJSI_SI_fSE_SF_NS4_17integral_constantINS4_4UMMA5MajorELSQ_0EEESR_NSO_INSP_7ScaleInELSS_0EEEST_EEEEEENS4_6LayoutISC_NS5_IJNSA_ILi0EEESX_SX_EEEEENS5_IJNS4_10UnderscoreES10_S10_EEEEENS4_13SM90_TMA_LOADENS4_14ComposedLayoutINS4_7SwizzleILi2ELi4ELi3EEENS4_18smem_ptr_flag_bitsILi8EEENSW_INS5_IJNSA_ILi8EEESG_EEENS5_IJSG_SB_EEEEEEEvNS4_8identityES13_S1D_vS1E_EENS_8epilogue10collective18CollectiveEpilogueINS1G_23Sm100TmaWarpSpecializedILi4ELi2ELi64ELb0ELb0EEEJSH_NS5_IJNSW_ISE_SB_EENSW_ISG_SB_EEEEESI_SJ_SI_SJ_NS1G_6fusion15FusionCallbacksIS1K_NS1O_17LinearCombinationISI_fSI_fLNS_15FloatRoundStyleE2EEESH_S1N_JEEENS4_5SM1004TMEM4LOAD26SM100_TMEM_LOAD_32dp32b64xES13_S1D_NS4_39AutoVectorizingCopyWithAssumedAlignmentILi128EEENS4_14SM90_TMA_STOREES1D_S1Z_S1Z_EEEvvEEEEvNT_6ParamsE,@"STO_CUDA_ENTRY STV_DEFAULT"
_ZN7cutlass13device_kernelINS_4gemm6kernel13GemmUniversalIN4cute5tupleIJiiiiEEENS1_10collective13CollectiveMmaINS1_35MainloopSm100TmaUmmaWarpSpecializedILi4ELi2ELi2ENS5_IJNS4_1CILi1EEESB_SB_EEEEENS5_IJNSA_ILi128EEENSA_ILi256EEENSA_ILi64EEEEEENS_12float_e4m3_tENS5_IJlSB_lEEESI_SJ_NS4_8TiledMMAINS4_8MMA_AtomIJNS4_10MMA_TraitsINS4_19SM100_MMA_F8F6F4_SSEJSI_SI_fSE_SF_NS4_17integral_constantINS4_4UMMA5MajorELSQ_0EEESR_NSO_INSP_7ScaleInELSS_0EEEST_EEEEEENS4_6LayoutISC_NS5_IJNSA_ILi0EEESX_SX_EEEEENS5_IJNS4_10UnderscoreES10_S10_EEEEENS4_13SM90_TMA_LOADENS4_14ComposedLayoutINS4_7SwizzleILi2ELi4ELi3EEENS4_18smem_ptr_flag_bitsILi8EEENSW_INS5_IJNSA_ILi8EEESG_EEENS5_IJSG_SB_EEEEEEEvNS4_8identityES13_S1D_vS1E_EENS_8epilogue10collective18CollectiveEpilogueINS1G_23Sm100TmaWarpSpecializedILi4ELi2ELi64ELb0ELb0EEEJSH_NS5_IJNSW_ISE_SB_EENSW_ISG_SB_EEEEESI_SJ_SI_SJ_NS1G_6fusion15FusionCallbacksIS1K_NS1O_17LinearCombinationISI_fSI_fLNS_15FloatRoundStyleE2EEESH_S1N_JEEENS4_5SM1004TMEM4LOAD26SM100_TMEM_LOAD_32dp32b64xES13_S1D_NS4_39AutoVectorizingCopyWithAssumedAlignmentILi128EEENS4_14SM90_TMA_STOREES1D_S1Z_S1Z_EEEvvEEEEvNT_6ParamsE:
[----:B------:R-:W1:Y:S01]  /*0000*/  LDC R1, c[0x0][0x37c] ;  /* 0x0000df00ff017b82 */ /* 0x000e620000000800 */
[----:B------:R-:W2:Y:S01]  /*0010*/  S2R R185, SR_TID.X ;  /* 0x0000000000b97919 */ /* 0x000ea20000002100 */
[----:B------:R-:W3:Y:S01]  /*0020*/  LDCU.64 UR4, c[0x0][0x890] ;  /* 0x00011200ff0477ac */ /* 0x000ee20008000a00 */
[----:B------:R-:W-:Y:S02]  /*0030*/  PRMT R171, RZ, 0x7610, R171 ;  /* 0x00007610ffab7816 */ /* 0x000fe400000000ab */
[----:B------:R-:W-:Y:S01]  /*0040*/  ELECT P5, URZ, PT ;  /* 0x0000000000ff782f */ /* 0x000fe200038a0000 */
[----:B------:R-:W4:Y:S01]  /*0050*/  LDCU.64 UR46, c[0x0][0x358] ;  /* 0x00006b00ff2e77ac */ /* 0x000f220008000a00 */
[----:B---3--:R-:W-:-:S04]  /*0060*/  UISETP.NE.U32.AND UP0, UPT, UR4, URZ, UPT ;  /* 0x000000ff0400728c */ /* 0x008fc8000bf05070 */
[----:B------:R-:W-:Y:S01]  /*0070*/  UISETP.NE.AND.EX UP0, UPT, UR5, URZ, UPT, UP0 ;  /* 0x000000ff0500728c */ /* 0x000fe2000bf05300 */
[----:B--2---:R-:W-:-:S05]  /*0080*/  SHF.R.U32.HI R173, RZ, 0x5, R185 ;  /* 0x00000005ffad7819 */ /* 0x004fca00000116b9 */
[----:B------:R-:W2:Y:S02]  /*0090*/  SHFL.IDX PT, R0, R173, RZ, 0x1f ;  /* 0x00001fffad007589 */ /* 0x000ea400000e0000 */
[----:B--2---:R-:W-:Y:S01]  /*00a0*/  R2UR UR8, R0 ;  /* 0x00000000000872ca */ /* 0x004fe200000e0000 */
[----:B-1--4-:R-:W-:-:S14]  /*00b0*/  BRA.U UP0, `(.L_x_0) ;  /* 0x00000001002c7547 */ /* 0x012fdc000b800000 */
[----:B------:R-:W1:Y:S02]  /*00c0*/  LDCU.64 UR6, c[0x0][0x888] ;  /* 0x00011100ff0677ac */ /* 0x000e640008000a00 */
[----:B-1----:R-:W-:-:S04]  /*00d0*/  UISETP.NE.U32.AND UP0, UPT, UR6, URZ, UPT ;  /* 0x000000ff0600728c */ /* 0x002fc8000bf05070 */
[----:B------:R-:W-:-:S09]  /*00e0*/  UISETP.NE.AND.EX UP0, UPT, UR7, URZ, UPT, UP0 ;  /* 0x000000ff0700728c */ /* 0x000fd2000bf05300 */
[----:B------:R-:W-:Y:S05]  /*00f0*/  BRA.U !UP0, `(.L_x_1) ;  /* 0x0000000108107547 */ /* 0x000fea000b800000 */
[----:B------:R-:W1:Y:S02]  /*0100*/  LDC.64 R2, c[0x0][0x888] ;  /* 0x00022200ff027b82 */ /* 0x000e640000000a00 */
[----:B-1----:R1:W5:Y:S01]  /*0110*/  LDG.E R81, desc[UR46][R2.64] ;  /* 0x0000002e02517981 */ /* 0x002362000c1e1900 */
[----:B------:R-:W-:Y:S01]  /*0120*/  HFMA2 R171, -RZ, RZ, 0, 5.9604644775390625e-08 ;  /* 0x00000001ffab7431 */ /* 0x000fe200000001ff */
[----:B------:R-:W-:Y:S05]  /*0130*/  BRA `(.L_x_0) ;  /* 0x00000000000c7947 */ /* 0x000fea0003800000 */
.L_x_1:
[----:B------:R-:W1:Y:S01]  /*0140*/  LDCU UR6, c[0x0][0x880] ;  /* 0x00011000ff0677ac */ /* 0x000e620008000800 */
[----:B------:R-:W-:Y:S01]  /*0150*/  HFMA2 R171, -RZ, RZ, 0, 5.9604644775390625e-08 ;  /* 0x00000001ffab7431 */ /* 0x000fe200000001ff */
[----:B-1----:R-:W-:-:S07]  /*0160*/  MOV R81, UR6 ;  /* 0x0000000600517c02 */ /* 0x002fce0008000f00 */
.L_x_0:
[----:B------:R-:W2:Y:S02]  /*0170*/  LDCU.64 UR6, c[0x0][0x8b0] ;  /* 0x00011600ff0677ac */ /* 0x000ea40008000a00 */
[----:B--2---:R-:W-:-:S04]  /*0180*/  UISETP.NE.U32.AND UP0, UPT, UR6, URZ, UPT ;  /* 0x000000ff0600728c */ /* 0x004fc8000bf05070 */
[----:B------:R-:W-:-:S09]  /*0190*/  UISETP.NE.AND.EX UP0, UPT, UR7, URZ, UPT, UP0 ;  /* 0x000000ff0700728c */ /* 0x000fd2000bf05300 */
[----:B------:R-:W-:Y:S05]  /*01a0*/  BRA.U UP0, `(.L_x_2) ;  /* 0x0000000100247547 */ /* 0x000fea000b800000 */
[----:B------:R-:W2:Y:S02]  /*01b0*/  LDCU.64 UR6, c[0x0][0x8a8] ;  /* 0x00011500ff0677ac */ /* 0x000ea40008000a00 */
[----:B--2---:R-:W-:-:S04]  /*01c0*/  UISETP.NE.U32.AND UP0, UPT, UR6, URZ, UPT ;  /* 0x000000ff0600728c */ /* 0x004fc8000bf05070 */
[----:B------:R-:W-:-:S09]  /*01d0*/  UISETP.NE.AND.EX UP0, UPT, UR7, URZ, UPT, UP0 ;  /* 0x000000ff0700728c */ /* 0x000fd2000bf05300 */
[----:B------:R-:W-:Y:S05]  /*01e0*/  BRA.U !UP0, `(.L_x_3) ;  /* 0x00000001080c7547 */ /* 0x000fea000b800000 */
[----:B------:R-:W2:Y:S02]  /*01f0*/  LDC.64 R78, c[0x0][0x8a8] ;  /* 0x00022a00ff4e7b82 */ /* 0x000ea40000000a00 */
[----:B--2---:R2:W5:Y:S01]  /*0200*/  LDG.E R78, desc[UR46][R78.64] ;  /* 0x0000002e4e4e7981 */ /* 0x004562000c1e1900 */
[----:B------:R-:W-:Y:S05]  /*0210*/  BRA `(.L_x_2) ;  /* 0x0000000000087947 */ /* 0x000fea0003800000 */
.L_x_3:
[----:B------:R-:W2:Y:S02]  /*0220*/  LDCU UR6, c[0x0][0x8a0] ;  /* 0x00011400ff0677ac */ /* 0x000ea40008000800 */
[----:B--2---:R-:W-:Y:S02]  /*0230*/  MOV R78, UR6 ;  /* 0x00000006004e7c02 */ /* 0x004fe40008000f00 */
.L_x_2:
[----:B------:R-:W-:Y:S01]  /*0240*/  IMAD.U32 R0, RZ, RZ, UR8 ;  /* 0x00000008ff007e24 */ /* 0x000fe2000f8e00ff */
[----:B------:R-:W-:Y:S04]  /*0250*/  BSSY.RECONVERGENT B0, `(.L_x_4) ;  /* 0x000000c000007945 */ /* 0x000fe80003800200 */
[C---:B------:R-:W-:Y:S02]  /*0260*/  ISETP.NE.OR P1, PT, R0.reuse, 0x1, !P5 ;  /* 0x000000010000780c */ /* 0x040fe40006f25670 */
[----:B------:R-:W-:-:S11]  /*0270*/  ISETP.NE.OR P0, PT, R0, 0x3, !P5 ;  /* 0x000000030000780c */ /* 0x000fd60006f05670 */
[----:B------:R-:W-:Y:S05]  /*0280*/  @P1 BRA `(.L_x_5) ;  /* 0x0000000000201947 */ /* 0x000fea0003800000 */
[----:B------:R-:W3:Y:S02]  /*0290*/  LDCU.64 UR6, c[0x0][0x348] ;  /* 0x00006900ff0677ac */ /* 0x000ee40008000a00 */
[----:B---3--:R-:W-:Y:S02]  /*02a0*/  UIADD3 UR10, UP1, UPT, UR6, 0x80, URZ ;  /* 0x00000080060a7890 */ /* 0x008fe4000ff3e0ff */
[----:B------:R-:W-:Y:S02]  /*02b0*/  UIADD3 UR6, UP0, UPT, UR6, 0x180, URZ ;  /* 0x0000018006067890 */ /* 0x000fe4000ff1e0ff */
[----:B------:R-:W-:Y:S02]  /*02c0*/  UIADD3.X UR11, UPT, UPT, URZ, UR7, URZ, UP1, !UPT ;  /* 0x00000007ff0b7290 */ /* 0x000fe40008ffe4ff */
[----:B------:R-:W-:-:S07]  /*02d0*/  UIADD3.X UR7, UPT, UPT, URZ, UR7, URZ, UP0, !UPT ;  /* 0x00000007ff077290 */ /* 0x000fce00087fe4ff */
[----:B------:R3:W-:Y:S02]  /*02e0*/  UTMACCTL.PF [UR10] ;  /* 0x000000000a0079b9 */ /* 0x0007e40008040000 */
[----:B------:R3:W-:Y:S02]  /*02f0*/  UTMACCTL.PF [UR6] ;  /* 0x00000000060079b9 */ /* 0x0007e40008040000 */
[----:B---3--:R-:W-:Y:S01]  /*0300*/  NOP ;  /* 0x0000000000007918 */ /* 0x008fe20000000000 */
.L_x_5:
[----:B------:R-:W-:Y:S05]  /*0310*/  BSYNC.RECONVERGENT B0 ;  /* 0x0000000000007941 */ /* 0x000fea0003800200 */
.L_x_4:
[----:B------:R-:W-:Y:S04]  /*0320*/  BSSY.RECONVERGENT B0, `(.L_x_6) ;  /* 0x000000a000007945 */ /* 0x000fe80003800200 */
        /* <DEDUP_REMOVED lines=9> */
.L_x_7:
[----:B------:R-:W-:Y:S05]  /*03c0*/  BSYNC.RECONVERGENT B0 ;  /* 0x0000000000007941 */ /* 0x000fea0003800200 */
.L_x_6:
[----:B------:R-:W3:Y:S01]  /*03d0*/  LDCU.64 UR6, c[0x0][0x888] ;  /* 0x00011100ff0677ac */ /* 0x000ee20008000a00 */
[----:B------:R-:W-:Y:S02]  /*03e0*/  UISETP.EQ.U32.AND UP1, UPT, UR4, URZ, UPT ;  /* 0x000000ff0400728c */ /* 0x000fe4000bf22070 */
[----:B------:R-:W-:Y:S02]  /*03f0*/  UPLOP3.LUT UP2, UPT, UPT, UPT, UPT, 0x80, 0x8 ;  /* 0x000000000008789c */ /* 0x000fe40003f4f070 */
[----:B---3--:R-:W-:-:S04]  /*0400*/  UISETP.NE.U32.AND UP0, UPT, UR6, URZ, UPT ;  /* 0x000000ff0600728c */ /* 0x008fc8000bf05070 */
[----:B------:R-:W-:-:S04]  /*0410*/  UISETP.NE.AND.EX UP0, UPT, UR7, URZ, UPT, UP0 ;  /* 0x000000ff0700728c */ /* 0x000fc8000bf05300 */
[----:B------:R-:W-:-:S04]  /*0420*/  UISETP.EQ.OR.EX UP3, UPT, UR5, URZ, !UP0, UP1 ;  /* 0x000000ff0500728c */ /* 0x000fc8000c762710 */
[----:B------:R-:W-:-:S05]  /*0430*/  UP2UR UR50, UPR, URZ, 0x8 ;  /* 0x00000008ff327883 */ /* 0x000fca0008000000 */
[----:B------:R-:W-:Y:S07]  /*0440*/  BRA.U !UP3, `(.L_x_8) ;  /* 0x000000010b207547 */ /* 0x000fee000b800000 */
[----:B------:R-:W-:Y:S01]  /*0450*/  UISETP.NE.U32.AND UP2, UPT, UR4, URZ, UPT ;  /* 0x000000ff0400728c */ /* 0x000fe2000bf45070 */
[----:B-----5:R-:W-:Y:S01]  /*0460*/  FSETP.NEU.AND P0, PT, R81, RZ, PT ;  /* 0x000000ff5100720b */ /* 0x020fe20003f0d000 */
[----:B------:R-:W-:Y:S02]  /*0470*/  USEL UR4, URZ, 0xffffffff, UP0 ;  /* 0xffffffffff047887 */ /* 0x000fe40008000000 */
[----:B------:R-:W-:-:S10]  /*0480*/  UISETP.NE.AND.EX UP2, UPT, UR5, URZ, UPT, UP2 ;  /* 0x000000ff0500728c */ /* 0x000fd4000bf45320 */
[----:B------:R-:W-:Y:S01]  /*0490*/  VOTEU.ANY UP1, P0 ;  /* 0x0000000000ff7886 */ /* 0x000fe20000020100 */
[----:B------:R-:W-:-:S04]  /*04a0*/  @!UP2 USEL UR4, URZ, 0xffffffff, UP1 ;  /* 0xffffffffff04a887 */ /* 0x000fc80008800000 */
[----:B------:R-:W-:-:S04]  /*04b0*/  ULOP3.LUT UR4, UR4, 0x1, URZ, 0xc0, !UPT ;  /* 0x0000000104047892 */ /* 0x000fc8000f8ec0ff */
[----:B------:R-:W-:-:S11]  /*04c0*/  UISETP.NE.U32.AND UP2, UPT, UR4, 0x1, UPT ;  /* 0x000000010400788c */ /* 0x000fd6000bf45070 */
.L_x_8:
[----:B-1----:R-:W1:Y:S01]  /*04d0*/  SHFL.IDX PT, R2, R173, RZ, 0x1f ;  /* 0x00001fffad027589 */ /* 0x002e6200000e0000 */
[----:B------:R-:W-:-:S04]  /*04e0*/  UISETP.NE.AND UP1, UPT, UR8, 0x2, UPT ;  /* 0x000000020800788c */ /* 0x000fc8000bf25270 */
[----:B------:R-:W-:Y:S01]  /*04f0*/  USEL UR6, URZ, 0x1, UP1 ;  /* 0x00000001ff067887 */ /* 0x000fe20008800000 */
[----:B-1----:R-:W-:-:S13]  /*0500*/  ISETP.NE.AND P0, PT, R2, RZ, PT ;  /* 0x000000ff0200720c */ /* 0x002fda0003f05270 */
[----:B------:R-:W-:Y:S05]  /*0510*/  @P0 BRA `(.L_x_9) ;  /* 0x0000000000480947 */ /* 0x000fea0003800000 */
[----:B------:R-:W1:Y:S01]  /*0520*/  S2UR UR5, SR_CgaCtaId ;  /* 0x00000000000579c3 */ /* 0x000e620000008800 */
[----:B------:R-:W-:Y:S01]  /*0530*/  UMOV UR7, 0x400 ;  /* 0x0000040000077882 */ /* 0x000fe20000000000 */
[----:B------:R-:W-:Y:S01]  /*0540*/  UMOV UR4, 0x1 ;  /* 0x0000000100047882 */ /* 0x000fe20000000000 */
[----:B------:R-:W-:Y:S01]  /*0550*/  ELECT P0, URZ, PT ;  /* 0x0000000000ff782f */ /* 0x000fe20003800000 */
[----:B------:R-:W-:-:S04]  /*0560*/  UIADD3 UR10, UPT, UPT, -UR4, 0x100000, URZ ;  /* 0x00100000040a7890 */ /* 0x000fc8000fffe1ff */
[----:B------:R-:W-:Y:S02]  /*0570*/  USHF.L.U32 UR11, UR10, 0xb, URZ ;  /* 0x0000000b0a0b7899 */ /* 0x000fe400080006ff */
[----:B------:R-:W-:Y:S02]  /*0580*/  USHF.L.U32 UR10, UR10, 0x1, URZ ;  /* 0x000000010a0a7899 */ /* 0x000fe400080006ff */
[----:B-1----:R-:W-:Y:S01]  /*0590*/  ULEA UR5, UR5, UR7, 0x18 ;  /* 0x0000000705057291 */ /* 0x002fe2000f8ec0ff */
[----:B------:R-:W1:Y:S11]  /*05a0*/  FENCE.VIEW.ASYNC.S ;  /* 0x00000000000073c6 */ /* 0x000e760000000000 */
[----:B-1----:R1:W3:Y:S01]  /*05b0*/  SYNCS.EXCH.64 URZ, [UR5], UR10 ;  /* 0x0000000a05ff75b2 */ /* 0x0022e20008000100 */
[----:B------:R1:W4:Y:S01]  /*05c0*/  SYNCS.EXCH.64 URZ, [UR5+0x20], UR10 ;  /* 0x0000200a05ff75b2 */ /* 0x0003220008000100 */
[----:B------:R1:W1:Y:S01]  /*05d0*/  SYNCS.EXCH.64 URZ, [UR5+0x8], UR10 ;  /* 0x0000080a05ff75b2 */ /* 0x0002620008000100 */
[----:B------:R1:W1:Y:S01]  /*05e0*/  SYNCS.EXCH.64 URZ, [UR5+0x28], UR10 ;  /* 0x0000280a05ff75b2 */ /* 0x0002620008000100 */
[----:B------:R1:W1:Y:S01]  /*05f0*/  SYNCS.EXCH.64 URZ, [UR5+0x10], UR10 ;  /* 0x0000100a05ff75b2 */ /* 0x0002620008000100 */
[----:B------:R1:W1:Y:S01]  /*0600*/  SYNCS.EXCH.64 URZ, [UR5+0x30], UR10 ;  /* 0x0000300a05ff75b2 */ /* 0x0002620008000100 */
[----:B------:R1:W1:Y:S01]  /*0610*/  SYNCS.EXCH.64 URZ, [UR5+0x18], UR10 ;  /* 0x0000180a05ff75b2 */ /* 0x0002620008000100 */
[----:B------:R1:W1:Y:S01]  /*0620*/  SYNCS.EXCH.64 URZ, [UR5+0x38], UR10 ;  /* 0x0000380a05ff75b2 */ /* 0x0002620008000100 */
[----:B------:R-:W-:Y:S01]  /*0630*/  NOP ;  /* 0x0000000000007918 */ /* 0x000fe20000000000 */
.L_x_9:
[----:B------:R-:W2:Y:S01]  /*0640*/  SHFL.IDX PT, R2, R173, RZ, 0x1f ;  /* 0x00001fffad027589 */ /* 0x000ea200000e0000 */
[----:B------:R-:W-:Y:S01]  /*0650*/  NOP ;  /* 0x0000000000007918 */ /* 0x000fe20000000000 */
[----:B--2---:R-:W-:-:S13]  /*0660*/  ISETP.NE.AND P0, PT, R2, 0x1, PT ;  /* 0x000000010200780c */ /* 0x004fda0003f05270 */
[----:B------:R-:W-:Y:S05]  /*0670*/  @P0 BRA `(.L_x_10) ;  /* 0x0000000000580947 */ /* 0x000fea0003800000 */
[----:B------:R-:W2:Y:S01]  /*0680*/  S2UR UR7, SR_CgaCtaId ;  /* 0x00000000000779c3 */ /* 0x000ea20000008800 */
[----:B------:R-:W-:Y:S01]  /*0690*/  UMOV UR9, 0x400 ;  /* 0x0000040000097882 */ /* 0x000fe20000000000 */
[----:B-1----:R-:W-:Y:S01]  /*06a0*/  UMOV UR5, 0x20 ;  /* 0x0000002000057882 */ /* 0x002fe20000000000 */
[----:B------:R-:W-:Y:S01]  /*06b0*/  UMOV UR4, 0x80 ;  /* 0x0000008000047882 */ /* 0x000fe20000000000 */
[----:B------:R-:W-:-:S04]  /*06c0*/  UIADD3 UR10, UPT, UPT, -UR5, 0x100000, URZ ;  /* 0x00100000050a7890 */ /* 0x000fc8000fffe1ff */
[----:B------:R-:W-:Y:S02]  /*06d0*/  USHF.L.U32 UR11, UR10, 0xb, URZ ;  /* 0x0000000b0a0b7899 */ /* 0x000fe400080006ff */
[----:B------:R-:W-:Y:S02]  /*06e0*/  USHF.L.U32 UR10, UR10, 0x1, URZ ;  /* 0x000000010a0a7899 */ /* 0x000fe400080006ff */
[----:B------:R-:W-:-:S04]  /*06f0*/  UIADD3 UR4, UPT, UPT, -UR4, 0x100000, URZ ;  /* 0x0010000004047890 */ /* 0x000fc8000fffe1ff */
[----:B------:R-:W-:Y:S02]  /*0700*/  USHF.L.U32 UR5, UR4, 0xb, URZ ;  /* 0x0000000b04057899 */ /* 0x000fe400080006ff */
[----:B------:R-:W-:Y:S01]  /*0710*/  USHF.L.U32 UR4, UR4, 0x1, URZ ;  /* 0x0000000104047899 */ /* 0x000fe200080006ff */
[----:B------:R-:W-:Y:S01]  /*0720*/  ELECT P0, URZ, PT ;  /* 0x0000000000ff782f */ /* 0x000fe20003800000 */
[----:B--2---:R-:W-:Y:S01]  /*0730*/  ULEA UR7, UR7, UR9, 0x18 ;  /* 0x0000000907077291 */ /* 0x004fe2000f8ec0ff */
[----:B------:R-:W1:Y:S11]  /*0740*/  FENCE.VIEW.ASYNC.S ;  /* 0x00000000000073c6 */ /* 0x000e760000000000 */
[----:B-1----:R2:W1:Y:S01]  /*0750*/  SYNCS.EXCH.64 URZ, [UR7+0x40], UR10 ;  /* 0x0000400a07ff75b2 */ /* 0x0024620008000100 */
[----:B------:R2:W1:Y:S01]  /*0760*/  SYNCS.EXCH.64 URZ, [UR7+0x60], UR4 ;  /* 0x0000600407ff75b2 */ /* 0x0004620008000100 */
[----:B------:R2:W1:Y:S01]  /*0770*/  SYNCS.EXCH.64 URZ, [UR7+0x48], UR10 ;  /* 0x0000480a07ff75b2 */ /* 0x0004620008000100 */
[----:B------:R2:W1:Y:S01]  /*0780*/  SYNCS.EXCH.64 URZ, [UR7+0x68], UR4 ;  /* 0x0000680407ff75b2 */ /* 0x0004620008000100 */
[----:B------:R2:W1:Y:S01]  /*0790*/  SYNCS.EXCH.64 URZ, [UR7+0x50], UR10 ;  /* 0x0000500a07ff75b2 */ /* 0x0004620008000100 */
[----:B------:R2:W1:Y:S01]  /*07a0*/  SYNCS.EXCH.64 URZ, [UR7+0x70], UR4 ;  /* 0x0000700407ff75b2 */ /* 0x0004620008000100 */
[----:B------:R2:W1:Y:S01]  /*07b0*/  SYNCS.EXCH.64 URZ, [UR7+0x58], UR10 ;  /* 0x0000580a07ff75b2 */ /* 0x0004620008000100 */
[----:B------:R2:W1:Y:S02]  /*07c0*/  SYNCS.EXCH.64 URZ, [UR7+0x78], UR4 ;  /* 0x0000780407ff75b2 */ /* 0x0004640008000100 */
[----:B--2---:R-:W-:Y:S01]  /*07d0*/  NOP ;  /* 0x0000000000007918 */ /* 0x004fe20000000000 */
.L_x_10:
[----:B------:R-:W2:Y:S01]  /*07e0*/  SHFL.IDX PT, R2, R173, RZ, 0x1f ;  /* 0x00001fffad027589 */ /* 0x000ea200000e0000 */
[----:B------:R-:W-:Y:S01]  /*07f0*/  NOP ;  /* 0x0000000000007918 */ /* 0x000fe20000000000 */
[----:B--2---:R-:W-:-:S13]  /*0800*/  ISETP.NE.AND P0, PT, R2, 0x3, PT ;  /* 0x000000030200780c */ /* 0x004fda0003f05270 */
[----:B------:R-:W-:Y:S05]  /*0810*/  @P0 BRA `(.L_x_11) ;  /* 0x0000000000300947 */ /* 0x000fea0003800000 */
[----:B-1----:R-:W1:Y:S01]  /*0820*/  S2UR UR5, SR_CgaCtaId ;  /* 0x00000000000579c3 */ /* 0x002e620000008800 */
        /* <DEDUP_REMOVED lines=8> */
[----:B-1----:R2:W1:Y:S01]  /*08b0*/  SYNCS.EXCH.64 URZ, [UR5+0x80], UR10 ;  /* 0x0000800a05ff75b2 */ /* 0x0024620008000100 */
[----:B------:R2:W1:Y:S02]  /*08c0*/  SYNCS.EXCH.64 URZ, [UR5+0x88], UR10 ;  /* 0x0000880a05ff75b2 */ /* 0x0004640008000100 */
[----:B--2---:R-:W-:Y:S01]  /*08d0*/  NOP ;  /* 0x0000000000007918 */ /* 0x004fe20000000000 */
.L_x_11:
[----:B------:R-:W2:Y:S01]  /*08e0*/  SHFL.IDX PT, R2, R173, RZ, 0x1f ;  /* 0x00001fffad027589 */ /* 0x000ea200000e0000 */
[----:B------:R-:W-:Y:S01]  /*08f0*/  NOP ;  /* 0x0000000000007918 */ /* 0x000fe20000000000 */
[----:B--2---:R-:W-:-:S13]  /*0900*/  ISETP.NE.AND P0, PT, R2, 0x4, PT ;  /* 0x000000040200780c */ /* 0x004fda0003f05270 */
[----:B------:R-:W-:Y:S05]  /*0910*/  @P0 BRA `(.L_x_12) ;  /* 0x00000000004c0947 */ /* 0x000fea0003800000 */
[----:B-1----:R-:W1:Y:S01]  /*0920*/  S2UR UR5, SR_CgaCtaId ;  /* 0x00000000000579c3 */ /* 0x002e620000008800 */
[----:B------:R-:W-:Y:S01]  /*0930*/  UMOV UR9, 0x100 ;  /* 0x0000010000097882 */ /* 0x000fe20000000000 */
[----:B------:R-:W-:Y:S01]  /*0940*/  UMOV UR7, 0x400 ;  /* 0x0000040000077882 */ /* 0x000fe20000000000 */
[----:B------:R-:W-:Y:S01]  /*0950*/  USEL UR9, UR9, 0xe0, UP2 ;  /* 0x000000e009097887 */ /* 0x000fe20009000000 */
[----:B------:R-:W-:Y:S01]  /*0960*/  UMOV UR4, 0x1 ;  /* 0x0000000100047882 */ /* 0x000fe20000000000 */
[----:B------:R-:W-:Y:S01]  /*0970*/  ELECT P0, URZ, PT ;  /* 0x0000000000ff782f */ /* 0x000fe20003800000 */
[----:B------:R-:W-:-:S04]  /*0980*/  UIADD3 UR10, UPT, UPT, -UR4, 0x100000, URZ ;  /* 0x00100000040a7890 */ /* 0x000fc8000fffe1ff */
[----:B------:R-:W-:Y:S02]  /*0990*/  USHF.L.U32 UR11, UR10, 0xb, URZ ;  /* 0x0000000b0a0b7899 */ /* 0x000fe400080006ff */
[----:B------:R-:W-:Y:S02]  /*09a0*/  USHF.L.U32 UR10, UR10, 0x1, URZ ;  /* 0x000000010a0a7899 */ /* 0x000fe400080006ff */
[----:B------:R-:W-:-:S04]  /*09b0*/  UIADD3 UR12, UPT, UPT, -UR9, 0x100000, URZ ;  /* 0x00100000090c7890 */ /* 0x000fc8000fffe1ff */
[----:B------:R-:W-:Y:S02]  /*09c0*/  USHF.L.U32 UR13, UR12, 0xb, URZ ;  /* 0x0000000b0c0d7899 */ /* 0x000fe400080006ff */
[----:B------:R-:W-:Y:S02]  /*09d0*/  USHF.L.U32 UR12, UR12, 0x1, URZ ;  /* 0x000000010c0c7899 */ /* 0x000fe400080006ff */
[----:B-1----:R-:W-:Y:S01]  /*09e0*/  ULEA UR5, UR5, UR7, 0x18 ;  /* 0x0000000705057291 */ /* 0x002fe2000f8ec0ff */
[----:B------:R-:W1:Y:S11]  /*09f0*/  FENCE.VIEW.ASYNC.S ;  /* 0x00000000000073c6 */ /* 0x000e760000000000 */
[----:B-1----:R2:W1:Y:S01]  /*0a00*/  SYNCS.EXCH.64 URZ, [UR5+0x90], UR10 ;  /* 0x0000900a05ff75b2 */ /* 0x0024620008000100 */
[----:B------:R2:W1:Y:S01]  /*0a10*/  SYNCS.EXCH.64 URZ, [UR5+0xa0], UR12 ;  /* 0x0000a00c05ff75b2 */ /* 0x0004620008000100 */
[----:B------:R2:W1:Y:S01]  /*0a20*/  SYNCS.EXCH.64 URZ, [UR5+0x98], UR10 ;  /* 0x0000980a05ff75b2 */ /* 0x0004620008000100 */
[----:B------:R2:W1:Y:S02]  /*0a30*/  SYNCS.EXCH.64 URZ, [UR5+0xa8], UR12 ;  /* 0x0000a80c05ff75b2 */ /* 0x0004640008000100 */
[----:B--2---:R-:W-:Y:S01]  /*0a40*/  NOP ;  /* 0x0000000000007918 */ /* 0x004fe20000000000 */
.L_x_12:
        /* <DEDUP_REMOVED lines=20> */
[----:B------:R2:W1:Y:S02]  /*0b90*/  SYNCS.EXCH.64 URZ, [UR7+0xc8], UR4 ;  /* 0x0000c80407ff75b2 */ /* 0x0004640008000100 */
[----:B--2---:R-:W-:Y:S01]  /*0ba0*/  NOP ;  /* 0x0000000000007918 */ /* 0x004fe20000000000 */
.L_x_13:
        /* <DEDUP_REMOVED lines=18> */
.L_x_14:
[----:B-1----:R-:W1:Y:S01]  /*0cd0*/  S2UR UR5, SR_CTAID.X ;  /* 0x00000000000579c3 */ /* 0x002e620000002500 */
[----:B------:R-:W-:-:S05]  /*0ce0*/  CS2R.32 R170, SR_CgaSize ;  /* 0x0000000000aa7805 */ /* 0x000fca0000008a00 */
[----:B------:R-:W-:-:S05]  /*0cf0*/  IMAD R170, R170, -0xa0, RZ ;  /* 0xffffff60aaaa7824 */ /* 0x000fca00078e02ff */
[----:B------:R-:W-:-:S14]  /*0d00*/  R2UR UR9, R170 ;  /* 0x00000000aa0972ca */ /* 0x000fdc00000e0000 */
[----:B------:R-:W2:Y:S01]  /*0d10*/  LDCU UR9, c[0x0][UR9+0x2b0] ;  /* 0x00005600090977ac */ /* 0x000ea20008000800 */
[----:B------:R-:W-:Y:S01]  /*0d20*/  NOP ;  /* 0x0000000000007918 */ /* 0x000fe20000000000 */
[----:B------:R-:W-:-:S05]  /*0d30*/  CS2R.32 R170, SR_CgaSize ;  /* 0x0000000000aa7805 */ /* 0x000fca0000008a00 */
[----:B------:R-:W-:-:S05]  /*0d40*/  IMAD R170, R170, -0xa0, RZ ;  /* 0xffffff60aaaa7824 */ /* 0x000fca00078e02ff */
[----:B------:R-:W-:-:S14]  /*0d50*/  R2UR UR7, R170 ;  /* 0x00000000aa0772ca */ /* 0x000fdc00000e0000 */
[----:B------:R-:W3:Y:S01]  /*0d60*/  LDCU UR7, c[0x0][UR7+0x2b4] ;  /* 0x00005680070777ac */ /* 0x000ee20008000800 */
[----:B------:R-:W4:Y:S08]  /*0d70*/  S2UR UR4, SR_CTAID.Y ;  /* 0x00000000000479c3 */ /* 0x000f300000002600 */
[----:B------:R-:W3:Y:S01]  /*0d80*/  LDC R9, c[0x0][0xb24] ;  /* 0x0002c900ff097b82 */ /* 0x000ee20000000800 */
[----:B-1----:R-:W-:-:S02]  /*0d90*/  I2FP.F32.U32 R5, UR5 ;  /* 0x0000000500057c45 */ /* 0x002fc40008201000 */
[----:B------:R-:W-:-:S05]  /*0da0*/  CS2R.32 R3, SR_CgaSize ;  /* 0x0000000000037805 */ /* 0x000fca0000008a00 */
[----:B------:R-:W-:-:S06]  /*0db0*/  IMAD R3, R3, -0xa0, RZ ;  /* 0xffffff6003037824 */ /* 0x000fcc00078e02ff */
[----:B------:R-:W1:Y:S01]  /*0dc0*/  LDC R3, c[0x0][R3+0x2a0] ;  /* 0x0000a80003037b82 */ /* 0x000e620000000800 */
[----:B------:R-:W-:Y:S01]  /*0dd0*/  MOV R21, UR5 ;  /* 0x0000000500157c02 */ /* 0x000fe20008000f00 */
[----:B--2---:R-:W-:Y:S01]  /*0de0*/  FMUL R5, R5, UR9 ;  /* 0x0000000905057c20 */ /* 0x004fe20008400000 */
[----:B----4-:R-:W-:Y:S02]  /*0df0*/  I2FP.F32.U32 R4, UR4 ;  /* 0x0000000400047c45 */ /* 0x010fe40008201000 */
[----:B------:R-:W-:-:S05]  /*0e00*/  CS2R.32 R2, SR_CgaSize ;  /* 0x0000000000027805 */ /* 0x000fca0000008a00 */
[----:B------:R-:W-:-:S06]  /*0e10*/  IMAD R2, R2, -0xa0, RZ ;  /* 0xffffff6002027824 */ /* 0x000fcc00078e02ff */
[----:B------:R-:W2:Y:S01]  /*0e20*/  LDC R2, c[0x0][R2+0x2a4] ;  /* 0x0000a90002027b82 */ /* 0x000ea20000000800 */
[----:B------:R-:W4:Y:S01]  /*0e30*/  F2I.U32.TRUNC.NTZ R170, R5 ;  /* 0x0000000500aa7305 */ /* 0x000f22000020f000 */
[----:B------:R-:W-:Y:S01]  /*0e40*/  MOV R20, UR4 ;  /* 0x0000000400147c02 */ /* 0x000fe20008000f00 */
[----:B---3--:R-:W-:-:S05]  /*0e50*/  FMUL R4, R4, UR7 ;  /* 0x0000000704047c20 */ /* 0x008fca0008400000 */
[----:B------:R-:W-:Y:S01]  /*0e60*/  BAR.SYNC.DEFER_BLOCKING 0x0 ;  /* 0x0000000000007b1d */ /* 0x000fe20000010000 */
[----:B------:R-:W-:-:S05]  /*0e70*/  ISETP.GE.AND P0, PT, R9, 0x1, PT ;  /* 0x000000010900780c */ /* 0x000fca0003f06270 */
[----:B------:R-:W3:Y:S02]  /*0e80*/  F2I.U32.TRUNC.NTZ R147, R4 ;  /* 0x0000000400937305 */ /* 0x000ee4000020f000 */
[----:B------:R-:W2:Y:S01]  /*0e90*/  S2UR UR36, SR_CTAID.Z ;  /* 0x00000000002479c3 */ /* 0x000ea20000002700 */
[----:B----4-:R-:W-:-:S05]  /*0ea0*/  IADD3 R170, PT, PT, -R170, RZ, RZ ;  /* 0x000000ffaaaa7210 */ /* 0x010fca0007ffe1ff */
[----:B-1----:R-:W-:Y:S01]  /*0eb0*/  IMAD R170, R3, R170, UR5 ;  /* 0x0000000503aa7e24 */ /* 0x002fe2000f8e02aa */
[----:B---3--:R-:W-:-:S05]  /*0ec0*/  IADD3 R147, PT, PT, -R147, RZ, RZ ;  /* 0x000000ff93937210 */ /* 0x008fca0007ffe1ff */
[----:B--2---:R-:W-:Y:S01]  /*0ed0*/  IMAD R147, R2, R147, UR4 ;  /* 0x0000000402937e24 */ /* 0x004fe2000f8e0293 */
[----:B------:R-:W-:Y:S06]  /*0ee0*/  @!P0 BRA `(.L_x_15) ;  /* 0x0000000000b88947 */ /* 0x000fec0003800000 */
[----:B------:R-:W1:Y:S01]  /*0ef0*/  LDC.64 R4, c[0x0][0xb18] ;  /* 0x0002c600ff047b82 */ /* 0x000e620000000a00 */
[----:B------:R-:W-:-:S07]  /*0f00*/  ISETP.NE.AND P0, PT, R9, 0x1, PT ;  /* 0x000000010900780c */ /* 0x000fce0003f05270 */
[----:B------:R-:W2:Y:S08]  /*0f10*/  LDC R10, c[0x0][0xb0c] ;  /* 0x0002c300ff0a7b82 */ /* 0x000eb00000000800 */
[----:B------:R-:W3:Y:S08]  /*0f20*/  LDC R11, c[0x0][0x370] ;  /* 0x0000dc00ff0b7b82 */ /* 0x000ef00000000800 */
[----:B------:R-:W4:Y:S01]  /*0f30*/  LDC R12, c[0x0][0x374] ;  /* 0x0000dd00ff0c7b82 */ /* 0x000f220000000800 */
[----:B-1----:R-:W-:-:S07]  /*0f40*/  ISETP.NE.AND P1, PT, R4, 0x1, PT ;  /* 0x000000010400780c */ /* 0x002fce0003f25270 */
[----:B------:R-:W3:Y:S01]  /*0f50*/  LDC.64 R6, c[0x0][0xb10] ;  /* 0x0002c400ff067b82 */ /* 0x000ee20000000a00 */
[----:B--2---:R-:W-:-:S07]  /*0f60*/  ISETP.NE.AND P2, PT, R10, 0x1, PT ;  /* 0x000000010a00780c */ /* 0x004fce0003f45270 */
[----:B------:R-:W1:Y:S08]  /*0f70*/  LDC R8, c[0x0][0xb20] ;  /* 0x0002c800ff087b82 */ /* 0x000e700000000800 */
[----:B------:R-:W2:Y:S01]  /*0f80*/  LDC.64 R2, c[0x0][0xb28] ;  /* 0x0002ca00ff027b82 */ /* 0x000ea20000000a00 */
[----:B----4-:R-:W-:-:S04]  /*0f90*/  IMAD.HI.U32 R13, R12, R5, RZ ;  /* 0x000000050c0d7227 */ /* 0x010fc800078e00ff */
[----:B------:R-:W-:-:S04]  /*0fa0*/  IMAD.HI.U32 R5, R20, R5, RZ ;  /* 0x0000000514057227 */ /* 0x000fc800078e00ff */
[----:B---3--:R-:W-:-:S04]  /*0fb0*/  IMAD.HI.U32 R14, R11, R6, RZ ;  /* 0x000000060b0e7227 */ /* 0x008fc800078e00ff */
[C---:B------:R-:W-:Y:S01]  /*0fc0*/  IMAD.HI.U32 R16, R21.reuse, R6, RZ ;  /* 0x0000000615107227 */ /* 0x040fe200078e00ff */
[-C--:B------:R-:W-:Y:S02]  /*0fd0*/  @P2 SHF.R.U32.HI R11, RZ, R7.reuse, R14 ;  /* 0x00000007ff0b2219 */ /* 0x080fe4000001160e */
[-C--:B-1----:R-:W-:Y:S02]  /*0fe0*/  @P1 SHF.R.U32.HI R12, RZ, R8.reuse, R13 ;  /* 0x00000008ff0c1219 */ /* 0x082fe4000001160d */
[----:B------:R-:W-:Y:S02]  /*0ff0*/  SHF.R.U32.HI R5, RZ, R8, R5 ;  /* 0x00000008ff057219 */ /* 0x000fe40000011605 */
[----:B------:R-:W-:Y:S02]  /*1000*/  SHF.R.U32.HI R16, RZ, R7, R16 ;  /* 0x00000007ff107219 */ /* 0x000fe40000011610 */
[----:B------:R-:W-:Y:S01]  /*1010*/  SEL R5, R20, R5, !P1 ;  /* 0x0000000514057207 */ /* 0x000fe20004800000 */
[----:B--2---:R-:W-:Y:S01]  /*1020*/  IMAD.HI.U32 R14, R12, R2, RZ ;  /* 0x000000020c0e7227 */ /* 0x004fe200078e00ff */
[----:B------:R-:W-:-:S02]  /*1030*/  SEL R7, R21, R16, !P2 ;  /* 0x0000001015077207 */ /* 0x000fc40005000000 */
[----:B------:R-:W-:Y:S01]  /*1040*/  IADD3 R13, PT, PT, -R5, RZ, RZ ;  /* 0x000000ff050d7210 */ /* 0x000fe20007ffe1ff */
[----:B------:R-:W-:Y:S01]  /*1050*/  IMAD.HI.U32 R6, R11, R2, RZ ;  /* 0x000000020b067227 */ /* 0x000fe200078e00ff */
[----:B------:R-:W-:-:S03]  /*1060*/  @P0 SHF.R.U32.HI R12, RZ, R3, R14 ;  /* 0x00000003ff0c0219 */ /* 0x000fc6000001160e */
[----:B------:R-:W-:Y:S01]  /*1070*/  IMAD R13, R4, R13, R20 ;  /* 0x0000000d040d7224 */ /* 0x000fe200078e0214 */
[----:B------:R-:W-:Y:S01]  /*1080*/  @P0 SHF.R.U32.HI R11, RZ, R3, R6 ;  /* 0x00000003ff0b0219 */ /* 0x000fe20000011606 */
[----:B------:R-:W-:-:S04]  /*1090*/  IMAD R12, R12, R9, RZ ;  /* 0x000000090c0c7224 */ /* 0x000fc800078e02ff */
[----:B------:R-:W-:Y:S01]  /*10a0*/  IMAD R6, R11, R9, RZ ;  /* 0x000000090b067224 */ /* 0x000fe200078e02ff */
[----:B------:R-:W-:-:S04]  /*10b0*/  ISETP.GE.AND P1, PT, R5, R12, PT ;  /* 0x0000000c0500720c */ /* 0x000fc80003f26270 */
[----:B------:R-:W-:Y:S01]  /*10c0*/  ISETP.GE.OR P1, PT, R7, R6, P1 ;  /* 0x000000060700720c */ /* 0x000fe20000f26670 */
[----:B------:R-:W-:-:S05]  /*10d0*/  IMAD.HI.U32 R6, R5, R2, RZ ;  /* 0x0000000205067227 */ /* 0x000fca00078e00ff */
[----:B------:R-:W-:-:S04]  /*10e0*/  SHF.R.U32.HI R6, RZ, R3, R6 ;  /* 0x00000003ff067219 */ /* 0x000fc80000011606 */
[----:B------:R-:W-:-:S03]  /*10f0*/  SEL R6, R5, R6, !P0 ;  /* 0x0000000605067207 */ /* 0x000fc60004000000 */
[----:B------:R-:W-:Y:S01]  /*1100*/  @!P1 IMAD.HI.U32 R8, R7, R2, RZ ;  /* 0x0000000207089227 */ /* 0x000fe200078e00ff */
[----:B------:R-:W-:-:S04]  /*1110*/  IADD3 R2, PT, PT, -R6, RZ, RZ ;  /* 0x000000ff06027210 */ /* 0x000fc80007ffe1ff */
[----:B------:R-:W-:Y:S01]  /*1120*/  @!P1 SHF.R.U32.HI R8, RZ, R3, R8 ;  /* 0x00000003ff089219 */ /* 0x000fe20000011608 */
[----:B------:R-:W-:-:S03]  /*1130*/  IMAD R2, R9, R2, R5 ;  /* 0x0000000209027224 */ /* 0x000fc600078e0205 */
[----:B------:R-:W-:-:S05]  /*1140*/  @!P1 SEL R3, R7, R8, !P0 ;  /* 0x0000000807039207 */ /* 0x000fca0004000000 */
[--C-:B------:R-:W-:Y:S02]  /*1150*/  @!P1 IMAD.IADD R6, R6, 0x1, -R3.reuse ;  /* 0x0000000106069824 */ /* 0x100fe400078e0a03 */
[----:B------:R-:W-:Y:S01]  /*1160*/  @!P1 IMAD R3, R2, R11, R3 ;  /* 0x0000000b02039224 */ /* 0x000fe200078e0203 */
[----:B------:R-:W-:Y:S01]  /*1170*/  IADD3 R2, PT, PT, -R7, RZ, RZ ;  /* 0x000000ff07027210 */ /* 0x000fe20007ffe1ff */
[----:B------:R-:W-:Y:S02]  /*1180*/  @!P1 IMAD R5, R6, R9, R7 ;  /* 0x0000000906059224 */ /* 0x000fe400078e0207 */
[----:B------:R-:W-:Y:S02]  /*1190*/  @!P1 IMAD.MOV.U32 R7, RZ, RZ, R3 ;  /* 0x000000ffff079224 */ /* 0x000fe400078e0003 */
[----:B------:R-:W-:Y:S02]  /*11a0*/  IMAD R2, R10, R2, R21 ;  /* 0x000000020a027224 */ /* 0x000fe400078e0215 */
[----:B------:R-:W-:-:S02]  /*11b0*/  IMAD R20, R5, R4, R13 ;  /* 0x0000000405147224 */ /* 0x000fc400078e020d */
[----:B------:R-:W-:Y:S02]  /*11c0*/  IMAD R21, R7, R10, R2 ;  /* 0x0000000a07157224 */ /* 0x000fe400078e0202 */
.L_x_15:
[----:B------:R-:W1:Y:S01]  /*11d0*/  LDCU UR4, c[0x0][0xb30] ;  /* 0x00016600ff0477ac */ /* 0x000e620008000800 */
[----:B------:R-:W2:Y:S08]  /*11e0*/  S2UR UR37, SR_CgaCtaId ;  /* 0x00000000002579c3 */ /* 0x000eb00000008800 */
[----:B------:R-:W3:Y:S01]  /*11f0*/  LDC R72, c[0x0][0xb24] ;  /* 0x0002c900ff487b82 */ /* 0x000ee20000000800 */
[----:B-1----:R-:W-:-:S09]  /*1200*/  UISETP.NE.AND UP1, UPT, UR4, 0x1, UPT ;  /* 0x000000010400788c */ /* 0x002fd2000bf25270 */
[----:B--2---:R-:W-:Y:S05]  /*1210*/  BRA.U UP1, `(.L_x_16) ;  /* 0x0000000101407547 */ /* 0x004fea000b800000 */
[----:B------:R-:W1:Y:S08]  /*1220*/  LDC.64 R4, c[0x0][0xb10] ;  /* 0x0002c400ff047b82 */ /* 0x000e700000000a00 */
[----:B------:R-:W2:Y:S08]  /*1230*/  LDC.64 R2, c[0x0][0xb18] ;  /* 0x0002c600ff027b82 */ /* 0x000eb00000000a00 */
[----:B------:R-:W4:Y:S08]  /*1240*/  LDC R6, c[0x0][0xb20] ;  /* 0x0002c800ff067b82 */ /* 0x000f300000000800 */
[----:B------:R-:W3:Y:S01]  /*1250*/  LDC R8, c[0x0][0xb0c] ;  /* 0x0002c300ff087b82 */ /* 0x000ee20000000800 */
[----:B-1----:R-:W-:-:S05]  /*1260*/  IMAD.HI.U32 R4, R21, R4, RZ ;  /* 0x0000000415047227 */ /* 0x002fca00078e00ff */
[----:B------:R-:W-:Y:S01]  /*1270*/  SHF.R.U32.HI R4, RZ, R5, R4 ;  /* 0x00000005ff047219 */ /* 0x000fe20000011604 */
[----:B--2---:R-:W-:Y:S01]  /*1280*/  IMAD.HI.U32 R3, R20, R3, RZ ;  /* 0x0000000314037227 */ /* 0x004fe200078e00ff */
[----:B------:R-:W-:-:S04]  /*1290*/  ISETP.NE.AND P0, PT, R2, 0x1, PT ;  /* 0x000000010200780c */ /* 0x000fc80003f05270 */
[----:B----4-:R-:W-:-:S04]  /*12a0*/  SHF.R.U32.HI R3, RZ, R6, R3 ;  /* 0x00000006ff037219 */ /* 0x010fc80000011603 */
[----:B------:R-:W-:Y:S02]  /*12b0*/  SEL R3, R20, R3, !P0 ;  /* 0x0000000314037207 */ /* 0x000fe40004000000 */
[----:B---3--:R-:W-:-:S04]  /*12c0*/  ISETP.NE.AND P1, PT, R8, 0x1, PT ;  /* 0x000000010800780c */ /* 0x008fc80003f25270 */
[----:B------:R-:W-:-:S05]  /*12d0*/  SEL R4, R21, R4, !P1 ;  /* 0x0000000415047207 */ /* 0x000fca0004800000 */
[----:B------:R-:W-:Y:S02]  /*12e0*/  IMAD.IADD R5, R3, 0x1, -R4 ;  /* 0x0000000103057824 */ /* 0x000fe400078e0a04 */
[----:B------:R-:W-:Y:S02]  /*12f0*/  IMAD.IADD R3, R4, 0x1, -R3 ;  /* 0x0000000104037824 */ /* 0x000fe400078e0a03 */
[----:B------:R-:W-:Y:S02]  /*1300*/  IMAD R21, R5, R8, R21 ;  /* 0x0000000805157224 */ /* 0x000fe400078e0215 */
[----:B------:R-:W-:-:S07]  /*1310*/  IMAD R20, R3, R2, R20 ;  /* 0x0000000203147224 */ /* 0x000fce00078e0214 */
.L_x_16:
[----:B------:R-:W-:Y:S01]  /*1320*/  BAR.SYNC.DEFER_BLOCKING 0x0 ;  /* 0x0000000000007b1d */ /* 0x000fe20000010000 */
[----:B------:R-:W-:Y:S01]  /*1330*/  UISETP.NE.AND UP1, UPT, UR8, 0x2, UPT ;  /* 0x000000020800788c */ /* 0x000fe2000bf25270 */
[----:B------:R-:W-:Y:S02]  /*1340*/  ISETP.NE.OR P5, PT, R0, 0x2, !P5 ;  /* 0x000000020000780c */ /* 0x000fe40006fa5670 */
[----:B------:R-:W-:-:S06]  /*1350*/  LOP3.LUT R2, R185, 0x1f, RZ, 0xc0, !PT ;  /* 0x0000001fb9027812 */ /* 0x000fcc00078ec0ff */
[----:B------:R-:W-:Y:S05]  /*1360*/  BRA.U UP1, `(.L_x_17) ;  /* 0x00000011015c7547 */ /* 0x000fea000b800000 */
[----:B------:R-:W1:Y:S01]  /*1370*/  LDCU UR13, c[0x0][0x38c] ;  /* 0x00007180ff0d77ac */ /* 0x000e620008000800 */
[----:B------:R-:W2:Y:S01]  /*1380*/  LDC R9, c[0x0][0x370] ;  /* 0x0000dc00ff097b82 */ /* 0x000ea20000000800 */
[----:B------:R-:W-:Y:S01]  /*1390*/  PLOP3.LUT P1, PT, PT, PT, UP2, 0x80, 0x8 ;  /* 0x000000000008781c */ /* 0x000fe20003f2f028 */
[----:B------:R-:W-:Y:S01]  /*13a0*/  IMAD.MOV.U32 R15, RZ, RZ, 0x1 ;  /* 0x00000001ff0f7424 */ /* 0x000fe200078e00ff */
[----:B------:R-:W-:Y:S01]  /*13b0*/  ISETP.EQ.OR P4, PT, R2, RZ, P5 ;  /* 0x000000ff0200720c */ /* 0x000fe20002f82670 */
[----:B------:R-:W-:Y:S01]  /*13c0*/  IMAD.MOV.U32 R14, RZ, RZ, RZ ;  /* 0x000000ffff0e7224 */ /* 0x000fe200078e00ff */
[----:B------:R-:W-:Y:S02]  /*13d0*/  PLOP3.LUT P1, PT, P1, PT, PT, 0x8, 0x80 ;  /* 0x000000000080781c */ /* 0x000fe40000f2e170 */
[----:B------:R-:W-:Y:S01]  /*13e0*/  CS2R R12, SRZ ;  /* 0x00000000000c7805 */ /* 0x000fe2000001ff00 */
[----:B------:R-:W-:Y:S01]  /*13f0*/  IMAD.MOV.U32 R10, RZ, RZ, 0x1 ;  /* 0x00000001ff0a7424 */ /* 0x000fe200078e00ff */
[----:B------:R-:W4:Y:S01]  /*1400*/  LDC R0, c[0x0][0x374] ;  /* 0x0000dd00ff007b82 */ /* 0x000f220000000800 */
[----:B------:R-:W2:Y:S01]  /*1410*/  LDCU.64 UR22, c[0x0][0x348] ;  /* 0x00006900ff1677ac */ /* 0x000ea20008000a00 */
[----:B------:R-:W-:Y:S01]  /*1420*/  UMOV UR6, URZ ;  /* 0x000000ff00067c82 */ /* 0x000fe20008000000 */
[----:B-1----:R-:W-:-:S04]  /*1430*/  UIADD3 UR5, UPT, UPT, UR13, 0x3f, URZ ;  /* 0x0000003f0d057890 */ /* 0x002fc8000fffe0ff */
[----:B------:R-:W-:-:S04]  /*1440*/  USHF.R.S32.HI UR4, URZ, 0x1f, UR5 ;  /* 0x0000001fff047899 */ /* 0x000fc80008011405 */
[----:B------:R-:W-:-:S04]  /*1450*/  ULEA.HI UR4, UR4, UR5, URZ, 0x6 ;  /* 0x0000000504047291 */ /* 0x000fc8000f8f30ff */
[----:B------:R-:W-:Y:S02]  /*1460*/  USHF.R.S32.HI UR15, URZ, 0x6, UR4 ;  /* 0x00000006ff0f7899 */ /* 0x000fe40008011404 */
[----:B------:R-:W-:Y:S02]  /*1470*/  UIADD3 UR4, UPT, UPT, UR13, -0x1, URZ ;  /* 0xffffffff0d047890 */ /* 0x000fe4000fffe0ff */
[----:B------:R-:W-:Y:S02]  /*1480*/  UISETP.LT.U32.AND UP0, UPT, UR15, 0x4, UPT ;  /* 0x000000040f00788c */ /* 0x000fe4000bf01070 */
[----:B------:R-:W-:Y:S02]  /*1490*/  UISETP.GE.U32.AND UP1, UPT, UR4, -0x7f, UPT ;  /* 0xffffff810400788c */ /* 0x000fe4000bf26070 */
[----:B------:R-:W-:Y:S02]  /*14a0*/  USEL UR14, UR15, 0x4, UP0 ;  /* 0x000000040f0e7887 */ /* 0x000fe40008000000 */
[----:B------:R-:W-:-:S02]  /*14b0*/  UIADD3 UR13, UPT, UPT, UR13, 0x7e, URZ ;  /* 0x0000007e0d0d7890 */ /* 0x000fc4000fffe0ff */
[----:B------:R-:W-:Y:S02]  /*14c0*/  UIADD3 UR5, UPT, UPT, UR14, -0x1, URZ ;  /* 0xffffffff0e057890 */ /* 0x000fe4000fffe0ff */
[----:B------:R-:W-:-:S03]  /*14d0*/  UIADD3 UR7, UPT, UPT, UR15, -UR14, URZ ;  /* 0x8000000e0f077290 */ /* 0x000fc6000fffe0ff */
[----:B------:R-:W-:-:S04]  /*14e0*/  @UP1 UIADD3 UR5, UPT, UPT, UR14, URZ, URZ ;  /* 0x000000ff0e051290 */ /* 0x000fc8000fffe0ff */
[----:B--2---:R-:W-:-:S12]  /*14f0*/  UIADD3 UR5, UPT, UPT, UR5, 0x1, URZ ;  /* 0x0000000105057890 */ /* 0x004fd8000fffe0ff */
.L_x_35:
[----:B------:R-:W-:Y:S01]  /*1500*/  UISETP.NE.AND UP0, UPT, UR37, URZ, UPT ;  /* 0x000000ff2500728c */ /* 0x000fe2000bf05270 */
[----:B------:R-:W1:Y:S08]  /*1510*/  S2UR UR37, SR_CgaCtaId ;  /* 0x00000000002579c3 */ /* 0x000e700000008800 */
[----:B------:R-:W-:Y:S05]  /*1520*/  BRA.U UP0, `(.L_x_18) ;  /* 0x0000000100347547 */ /* 0x000fea000b800000 */
[----:B------:R-:W2:Y:S01]  /*1530*/  S2R R2, SR_CgaCtaId ;  /* 0x0000000000027919 */ /* 0x000ea20000008800 */
[----:B------:R-:W-:-:S04]  /*1540*/  MOV R3, 0x400 ;  /* 0x0000040000037802 */ /* 0x000fc80000000f00 */
[----:B--2---:R-:W-:Y:S02]  /*1550*/  LEA R3, R2, R3, 0x18 ;  /* 0x0000000302037211 */ /* 0x004fe400078ec0ff */
[----:B------:R-:W-:-:S03]  /*1560*/  SHF.L.U32 R2, R10, 0x1f, RZ ;  /* 0x0000001f0a027819 */ /* 0x000fc600000006ff */
[----:B------:R-:W-:-:S04]  /*1570*/  IMAD R3, R12, 0x8, R3 ;  /* 0x000000080c037824 */ /* 0x000fc800078e0203 */
[----:B------:R-:W2:Y:S02]  /*1580*/  SYNCS.PHASECHK.TRANS64.TRYWAIT P0, [R3+URZ+0xe0], R2 ;  /* 0x0000e002030075a7 */ /* 0x000ea400080011ff */
[----:B--2---:R-:W-:Y:S05]  /*1590*/  @!P0 BRA `(.L_x_19) ;  /* 0x0000009800548947 */ /* 0x004fea0003800000 */
.L_x_126:
[----:B------:R-:W-:Y:S01]  /*15a0*/  VIADD R12, R12, 0x1 ;  /* 0x000000010c0c7836 */ /* 0x000fe20000000000 */
[----:B------:R2:W-:Y:S04]  /*15b0*/  SYNCS.ARRIVE.TRANS64.A1T0 RZ, [R3+URZ+0xd0], RZ ;  /* 0x0000d0ff03ff79a7 */ /* 0x0005e800081000ff */
[----:B------:R-:W-:-:S04]  /*15c0*/  ISETP.NE.AND P0, PT, R12, 0x2, PT ;  /* 0x000000020c00780c */ /* 0x000fc80003f05270 */
[----:B------:R-:W-:Y:S02]  /*15d0*/  SEL R12, R12, RZ, P0 ;  /* 0x000000ff0c0c7207 */ /* 0x000fe40000000000 */
[----:B--2---:R-:W-:-:S04]  /*15e0*/  SEL R3, RZ, 0x1, P0 ;  /* 0x00000001ff037807 */ /* 0x004fc80000000000 */
[----:B------:R-:W-:-:S07]  /*15f0*/  LOP3.LUT R10, R10, R3, RZ, 0x3c, !PT ;  /* 0x000000030a0a7212 */ /* 0x000fce00078e3cff */
.L_x_18:
[----:B------:R-:W-:Y:S01]  /*1600*/  UMOV UR4, 0x400 ;  /* 0x0000040000047882 */ /* 0x000fe20000000000 */
[----:B------:R-:W-:Y:S01]  /*1610*/  SHF.L.U32 R2, R15, 0x1f, RZ ;  /* 0x0000001f0f027819 */ /* 0x000fe200000006ff */
[----:B-1----:R-:W-:Y:S01]  /*1620*/  ULEA UR4, UR37, UR4, 0x18 ;  /* 0x0000000425047291 */ /* 0x002fe2000f8ec0ff */
[----:B------:R-:W-:Y:S01]  /*1630*/  R2UR UR35, R21 ;  /* 0x00000000152372ca */ /* 0x000fe200000e0000 */
[----:B------:R-:W-:Y:S01]  /*1640*/  UISETP.GE.U32.AND UP0, UPT, UR13, 0x7f, UPT ;  /* 0x0000007f0d00788c */ /* 0x000fe2000bf06070 */
[----:B------:R-:W-:Y:S01]  /*1650*/  R2UR UR11, R20 ;  /* 0x00000000140b72ca */ /* 0x000fe200000e0000 */
[----:B------:R-:W-:Y:S01]  /*1660*/  ULEA UR8, UR6, UR4, 0x3 ;  /* 0x0000000406087291 */ /* 0x000fe2000f8e18ff */
[----:B------:R-:W-:-:S08]  /*1670*/  UMOV UR24, URZ ;  /* 0x000000ff00187c82 */ /* 0x000fd00008000000 */
[----:B------:R1:W2:Y:S01]  /*1680*/  SYNCS.PHASECHK.TRANS64.TRYWAIT P0, [UR8+0x20], R2 ;  /* 0x00002002ff0075a7 */ /* 0x0002a20008001108 */
[----:B------:R-:W-:Y:S02]  /*1690*/  USHF.L.U32 UR35, UR35, 0x7, URZ ;  /* 0x0000000723237899 */ /* 0x000fe400080006ff */
[----:B------:R-:W-:Y:S01]  /*16a0*/  USHF.L.U32 UR11, UR11, 0x8, URZ ;  /* 0x000000080b0b7899 */ /* 0x000fe200080006ff */
[----:B------:R-:W-:Y:S11]  /*16b0*/  BRA.U !UP0, `(.L_x_20) ;  /* 0x0000000108a87547 */ /* 0x000ff6000b800000 */
[----:B------:R-:W-:Y:S01]  /*16c0*/  UMOV UR16, URZ ;  /* 0x000000ff00107c82 */ /* 0x000fe20008000000 */
[----:B------:R-:W-:-:S05]  /*16d0*/  UMOV UR17, UR6 ;  /* 0x0000000600117c82 */ /* 0x000fca0008000000 */
.L_x_25:
[----:B-1----:R-:W-:Y:S01]  /*16e0*/  ULEA UR33, UR17, UR4, 0x3 ;  /* 0x0000000411217291 */ /* 0x002fe2000f8e18ff */
[----:B--2---:R-:W-:Y:S01]  /*16f0*/  @!P5 MOV R3, 0x6000 ;  /* 0x000060000003d802 */ /* 0x004fe20000000f00 */
[----:B--2---:R-:W-:Y:S10]  /*1700*/  @P0 BRA `(.L_x_21) ;  /* 0x00000000000c0947 */ /* 0x004ff40003800000 */
[----:B------:R-:W-:-:S04]  /*1710*/  SHF.L.U32 R5, R15, 0x1f, RZ ;  /* 0x0000001f0f057819 */ /* 0x000fc800000006ff */
[----:B------:R-:W2:Y:S02]  /*1720*/  SYNCS.PHASECHK.TRANS64.TRYWAIT P0, [UR33+0x20], R5 ;  /* 0x00002005ff0075a7 */ /* 0x000ea40008001121 */
[----:B--2---:R-:W-:Y:S05]  /*1730*/  @!P0 BRA `(.L_x_22) ;  /* 0x0000009800008947 */ /* 0x004fea0003800000 */
.L_x_21:
[----:B------:R2:W-:Y:S01]  /*1740*/  @!P5 SYNCS.ARRIVE.TRANS64 RZ, [UR33], R3 ;  /* 0x00000003ffffd9a7 */ /* 0x0005e20008000021 */
[----:B------:R-:W-:Y:S04]  /*1750*/  BSSY.RECONVERGENT B0, `(.L_x_23) ;  /* 0x0000003000007945 */ /* 0x000fe80003800200 */
[----:B------:R-:W-:Y:S05]  /*1760*/  @P4 BRA `(.L_x_24) ;  /* 0x0000000000044947 */ /* 0x000fea0003800000 */
[----:B------:R-:W-:Y:S05]  /*1770*/  BPT.TRAP 0x1 ;  /* 0x000000040000795c */ /* 0x000fea0000300000 */
.L_x_24:
[----:B------:R-:W-:Y:S05]  /*1780*/  BSYNC.RECONVERGENT B0 ;  /* 0x0000000000007941 */ /* 0x000fea0003800200 */
.L_x_23:
[----:B------:R-:W-:Y:S02]  /*1790*/  UIADD3 UR6, UPT, UPT, UR17, 0x1, URZ ;  /* 0x0000000111067890 */ /* 0x000fe4000fffe0ff */
[----:B------:R-:W-:Y:S02]  /*17a0*/  ULEA UR32, UR17, UR4, 0xd ;  /* 0x0000000411207291 */ /* 0x000fe4000f8e68ff */
[----:B------:R-:W-:Y:S02]  /*17b0*/  UISETP.NE.AND UP0, UPT, UR6, 0x4, UPT ;  /* 0x000000040600788c */ /* 0x000fe4000bf05270 */
[----:B------:R-:W-:Y:S02]  /*17c0*/  UIADD3 UR26, UP1, UPT, UR22, 0x80, URZ ;  /* 0x00000080161a7890 */ /* 0x000fe4000ff3e0ff */
[----:B------:R-:W-:Y:S02]  /*17d0*/  USEL UR9, URZ, 0x1, UP0 ;  /* 0x00000001ff097887 */ /* 0x000fe40008000000 */
[----:B------:R-:W-:-:S02]  /*17e0*/  USEL UR6, UR6, URZ, UP0 ;  /* 0x000000ff06067287 */ /* 0x000fc40008000000 */
[----:B------:R-:W-:Y:S02]  /*17f0*/  UIADD3 UR20, UP0, UPT, UR22, 0x180, URZ ;  /* 0x0000018016147890 */ /* 0x000fe4000ff1e0ff */
[----:B------:R-:W-:Y:S01]  /*1800*/  ULEA UR8, UR6, UR4, 0x3 ;  /* 0x0000000406087291 */ /* 0x000fe2000f8e18ff */
[----:B------:R-:W-:Y:S01]  /*1810*/  LOP3.LUT R15, R15, UR9, RZ, 0x3c, !PT ;  /* 0x000000090f0f7c12 */ /* 0x000fe2000f8e3cff */
[----:B------:R-:W-:Y:S02]  /*1820*/  USHF.L.U32 UR34, UR16, 0x6, URZ ;  /* 0x0000000610227899 */ /* 0x000fe400080006ff */
[----:B------:R-:W-:Y:S01]  /*1830*/  UIADD3.X UR27, UPT, UPT, URZ, UR23, URZ, UP1, !UPT ;  /* 0x00000017ff1b7290 */ /* 0x000fe20008ffe4ff */
[----:B-1----:R-:W-:Y:S01]  /*1840*/  SHF.L.U32 R2, R15, 0x1f, RZ ;  /* 0x0000001f0f027819 */ /* 0x002fe200000006ff */
[----:B------:R-:W-:Y:S02]  /*1850*/  UIADD3 UR32, UPT, UPT, UR32, 0xc400, URZ ;  /* 0x0000c40020207890 */ /* 0x000fe4000fffe0ff */
[----:B------:R-:W-:Y:S01]  /*1860*/  UIADD3.X UR21, UPT, UPT, URZ, UR23, URZ, UP0, !UPT ;  /* 0x00000017ff157290 */ /* 0x000fe200087fe4ff */
[----:B------:R1:W1:Y:S01]  /*1870*/  SYNCS.PHASECHK.TRANS64.TRYWAIT P0, [UR8+0x20], R2 ;  /* 0x00002002ff0075a7 */ /* 0x0002620008001108 */
[----:B------:R-:W-:Y:S01]  /*1880*/  ULEA UR8, UR17, UR4, 0xe ;  /* 0x0000000411087291 */ /* 0x000fe2000f8e70ff */
[----:B------:R-:W-:Y:S01]  /*1890*/  UMOV UR18, 0x0 ;  /* 0x0000000000127882 */ /* 0x000fe20000000000 */
[----:B------:R-:W-:-:S02]  /*18a0*/  UMOV UR19, 0x10000000 ;  /* 0x1000000000137882 */ /* 0x000fc40000000000 */
[----:B------:R-:W-:Y:S01]  /*18b0*/  UIADD3 UR8, UPT, UPT, UR8, 0x14400, URZ ;  /* 0x0001440008087890 */ /* 0x000fe2000fffe0ff */
[----:B------:R1:W-:Y:S01]  /*18c0*/  UTMALDG.3D [UR32], [UR26], desc[UR18] ;  /* 0x000012201a0075b4 */ /* 0x0003e20008011000 */
[----:B------:R-:W-:Y:S01]  /*18d0*/  UMOV UR12, UR36 ;  /* 0x00000024000c7c82 */ /* 0x000fe20008000000 */
[----:B------:R-:W-:Y:S01]  /*18e0*/  UMOV UR9, UR33 ;  /* 0x0000002100097c82 */ /* 0x000fe20008000000 */
[----:B------:R-:W-:Y:S01]  /*18f0*/  UMOV UR10, UR34 ;  /* 0x00000022000a7c82 */ /* 0x000fe20008000000 */
[----:B------:R-:W-:Y:S01]  /*1900*/  UIADD3 UR16, UPT, UPT, UR16, 0x1, URZ ;  /* 0x0000000110107890 */ /* 0x000fe2000fffe0ff */
[----:B------:R-:W-:Y:S01]  /*1910*/  UMOV UR24, UR5 ;  /* 0x0000000500187c82 */ /* 0x000fe20008000000 */
[----:B------:R-:W-:Y:S02]  /*1920*/  UMOV UR17, UR6 ;  /* 0x0000000600117c82 */ /* 0x000fe40008000000 */
[----:B------:R1:W-:Y:S01]  /*1930*/  UTMALDG.3D [UR8], [UR20], desc[UR18] ;  /* 0x00001208140075b4 */ /* 0x0003e20008011000 */
[----:B------:R-:W-:-:S09]  /*1940*/  UISETP.NE.AND UP0, UPT, UR16, UR5, UPT ;  /* 0x000000051000728c */ /* 0x000fd2000bf05270 */
[----:B------:R-:W-:Y:S05]  /*1950*/  BRA.U UP0, `(.L_x_25) ;  /* 0xfffffffd00607547 */ /* 0x000fea000b83ffff */
.L_x_20:
[----:B-1----:R-:W-:Y:S01]  /*1960*/  ULEA UR8, UR6, UR4, 0x3 ;  /* 0x0000000406087291 */ /* 0x002fe2000f8e18ff */
[----:B------:R-:W-:Y:S01]  /*1970*/  SHF.L.U32 R2, R15, 0x1f, RZ ;  /* 0x0000001f0f027819 */ /* 0x000fe200000006ff */
[----:B------:R-:W-:Y:S01]  /*1980*/  @!P1 SYNCS.ARRIVE.TRANS64.A1T0 RZ, [UR4+0x88], RZ ;  /* 0x000088ffffff99a7 */ /* 0x000fe20008100004 */
[----:B------:R-:W-:-:S06]  /*1990*/  UISETP.GT.AND UP0, UPT, UR15, UR14, UPT ;  /* 0x0000000e0f00728c */ /* 0x000fcc000bf04270 */
[----:B--2---:R1:W2:Y:S03]  /*19a0*/  SYNCS.PHASECHK.TRANS64.TRYWAIT P0, [UR8+0x20], R2 ;  /* 0x00002002ff0075a7 */ /* 0x0042a60008001108 */
[----:B------:R-:W-:Y:S05]  /*19b0*/  BRA.U !UP0, `(.L_x_26) ;  /* 0x0000000108ac7547 */ /* 0x000fea000b800000 */
[----:B------:R-:W-:Y:S01]  /*19c0*/  UIADD3 UR21, UPT, UPT, UR7, UR24, URZ ;  /* 0x0000001807157290 */ /* 0x000fe2000fffe0ff */
[----:B------:R-:W-:-:S11]  /*19d0*/  UMOV UR25, UR6 ;  /* 0x0000000600197c82 */ /* 0x000fd60008000000 */
.L_x_31:
[----:B-1----:R-:W-:Y:S01]  /*19e0*/  ULEA UR17, UR25, UR4, 0x3 ;  /* 0x0000000419117291 */ /* 0x002fe2000f8e18ff */
[----:B--2---:R-:W-:Y:S01]  /*19f0*/  @!P5 MOV R3, 0x6000 ;  /* 0x000060000003d802 */ /* 0x004fe20000000f00 */
[----:B--2---:R-:W-:Y:S10]  /*1a00*/  @P0 BRA `(.L_x_27) ;  /* 0x00000000000c0947 */ /* 0x004ff40003800000 */
[----:B------:R-:W-:-:S04]  /*1a10*/  SHF.L.U32 R5, R15, 0x1f, RZ ;  /* 0x0000001f0f057819 */ /* 0x000fc800000006ff */
[----:B------:R-:W2:Y:S02]  /*1a20*/  SYNCS.PHASECHK.TRANS64.TRYWAIT P0, [UR17+0x20], R5 ;  /* 0x00002005ff0075a7 */ /* 0x000ea40008001111 */
[----:B--2---:R-:W-:Y:S05]  /*1a30*/  @!P0 BRA `(.L_x_28) ;  /* 0x0000009400588947 */ /* 0x004fea0003800000 */
.L_x_27:
[----:B------:R2:W-:Y:S01]  /*1a40*/  @!P5 SYNCS.ARRIVE.TRANS64 RZ, [UR17], R3 ;  /* 0x00000003ffffd9a7 */ /* 0x0005e20008000011 */
[----:B------:R-:W-:Y:S04]  /*1a50*/  BSSY.RECONVERGENT B0, `(.L_x_29) ;  /* 0x0000003000007945 */ /* 0x000fe80003800200 */
[----:B------:R-:W-:Y:S05]  /*1a60*/  @P4 BRA `(.L_x_30) ;  /* 0x0000000000044947 */ /* 0x000fea0003800000 */
[----:B------:R-:W-:Y:S05]  /*1a70*/  BPT.TRAP 0x1 ;  /* 0x000000040000795c */ /* 0x000fea0000300000 */
.L_x_30:
[----:B------:R-:W-:Y:S05]  /*1a80*/  BSYNC.RECONVERGENT B0 ;  /* 0x0000000000007941 */ /* 0x000fea0003800200 */
.L_x_29:
        /* <DEDUP_REMOVED lines=10> */
[----:B------:R-:W-:Y:S01]  /*1b30*/  UIADD3 UR16, UPT, UPT, UR16, 0xc400, URZ ;  /* 0x0000c40010107890 */ /* 0x000fe2000fffe0ff */
[----:B-1----:R-:W-:Y:S01]  /*1b40*/  SHF.L.U32 R2, R15, 0x1f, RZ ;  /* 0x0000001f0f027819 */ /* 0x002fe200000006ff */
[----:B------:R-:W-:Y:S02]  /*1b50*/  UIADD3.X UR31, UPT, UPT, URZ, UR23, URZ, UP1, !UPT ;  /* 0x00000017ff1f7290 */ /* 0x000fe40008ffe4ff */
[----:B------:R-:W-:Y:S01]  /*1b60*/  UIADD3.X UR29, UPT, UPT, URZ, UR23, URZ, UP0, !UPT ;  /* 0x00000017ff1d7290 */ /* 0x000fe200087fe4ff */
[----:B------:R1:W1:Y:S01]  /*1b70*/  SYNCS.PHASECHK.TRANS64.TRYWAIT P0, [UR8+0x20], R2 ;  /* 0x00002002ff0075a7 */ /* 0x0002620008001108 */
[----:B------:R-:W-:Y:S01]  /*1b80*/  ULEA UR8, UR25, UR4, 0xe ;  /* 0x0000000419087291 */ /* 0x000fe2000f8e70ff */
[----:B------:R-:W-:Y:S01]  /*1b90*/  UMOV UR26, 0x0 ;  /* 0x00000000001a7882 */ /* 0x000fe20000000000 */
[----:B------:R-:W-:-:S02]  /*1ba0*/  UMOV UR27, 0x10000000 ;  /* 0x10000000001b7882 */ /* 0x000fc40000000000 */
[----:B------:R-:W-:Y:S01]  /*1bb0*/  UIADD3 UR8, UPT, UPT, UR8, 0x14400, URZ ;  /* 0x0001440008087890 */ /* 0x000fe2000fffe0ff */
[----:B------:R-:W-:Y:S01]  /*1bc0*/  UMOV UR19, UR35 ;  /* 0x0000002300137c82 */ /* 0x000fe20008000000 */
[----:B------:R-:W-:Y:S01]  /*1bd0*/  UMOV UR20, UR36 ;  /* 0x0000002400147c82 */ /* 0x000fe20008000000 */
[----:B------:R-:W-:Y:S01]  /*1be0*/  UMOV UR12, UR36 ;  /* 0x00000024000c7c82 */ /* 0x000fe20008000000 */
[----:B------:R-:W-:Y:S01]  /*1bf0*/  UMOV UR9, UR17 ;  /* 0x0000001100097c82 */ /* 0x000fe20008000000 */
[----:B------:R-:W-:Y:S01]  /*1c00*/  UMOV UR10, UR18 ;  /* 0x00000012000a7c82 */ /* 0x000fe20008000000 */
[----:B------:R1:W-:Y:S01]  /*1c10*/  UTMALDG.3D [UR16], [UR30], desc[UR26] ;  /* 0x00001a101e0075b4 */ /* 0x0003e20008011000 */
[----:B------:R-:W-:Y:S01]  /*1c20*/  UIADD3 UR24, UPT, UPT, UR24, 0x1, URZ ;  /* 0x0000000118187890 */ /* 0x000fe2000fffe0ff */
[----:B------:R-:W-:-:S03]  /*1c30*/  UMOV UR25, UR6 ;  /* 0x0000000600197c82 */ /* 0x000fc60008000000 */
[----:B------:R-:W-:Y:S01]  /*1c40*/  UISETP.NE.AND UP0, UPT, UR24, UR21, UPT ;  /* 0x000000151800728c */ /* 0x000fe2000bf05270 */
[----:B------:R1:W-:Y:S08]  /*1c50*/  UTMALDG.3D [UR8], [UR28], desc[UR26] ;  /* 0x00001a081c0075b4 */ /* 0x0003f00008011000 */
[----:B------:R-:W-:Y:S05]  /*1c60*/  BRA.U UP0, `(.L_x_31) ;  /* 0xfffffffd005c7547 */ /* 0x000fea000b83ffff */
.L_x_26:
[C---:B-1----:R-:W-:Y:S01]  /*1c70*/  LEA R2, R14.reuse, UR4, 0x3 ;  /* 0x000000040e027c11 */ /* 0x042fe2000f8e18ff */
[----:B------:R-:W-:Y:S01]  /*1c80*/  NOP ;  /* 0x0000000000007918 */ /* 0x000fe20000000000 */
[----:B--2---:R-:W-:Y:S02]  /*1c90*/  SHF.L.U32 R3, R13, 0x1f, RZ ;  /* 0x0000001f0d037819 */ /* 0x004fe400000006ff */
[----:B------:R-:W-:Y:S02]  /*1ca0*/  LEA R4, R14, UR4, 0x4 ;  /* 0x000000040e047c11 */ /* 0x000fe4000f8e20ff */
[----:B------:R-:W1:Y:S02]  /*1cb0*/  SYNCS.PHASECHK.TRANS64.TRYWAIT P0, [R2+URZ+0x90], R3 ;  /* 0x00009003020075a7 */ /* 0x000e6400080011ff */
[----:B-1----:R-:W-:Y:S05]  /*1cc0*/  @!P0 BRA `(.L_x_32) ;  /* 0x0000009000cc8947 */ /* 0x002fea0003800000 */
.L_x_129:
[----:B------:R-:W2:Y:S01]  /*1cd0*/  LDS.128 R4, [R4+0x100] ;  /* 0x0001000004047984 */ /* 0x000ea20000000c00 */
[----:B---3--:R-:W-:Y:S01]  /*1ce0*/  ISETP.GE.AND P0, PT, R72, 0x1, PT ;  /* 0x000000014800780c */ /* 0x008fe20003f06270 */
[----:B-1----:R-:W-:Y:S01]  /*1cf0*/  VIADD R2, R2, 0xa0 ;  /* 0x000000a002027836 */ /* 0x002fe20000000000 */
[----:B------:R-:W-:Y:S01]  /*1d00*/  @!PT LDS RZ, [RZ] ;  /* 0x00000000fffff984 */ /* 0x000fe20000000800 */
[----:B------:R-:W-:Y:S01]  /*1d10*/  @!PT LDS RZ, [RZ] ;  /* 0x00000000fffff984 */ /* 0x000fe20000000800 */
[----:B------:R-:W-:Y:S01]  /*1d20*/  @!PT LDS RZ, [RZ] ;  /* 0x00000000fffff984 */ /* 0x000fe20000000800 */
[----:B------:R-:W-:Y:S01]  /*1d30*/  @!PT LDS RZ, [RZ] ;  /* 0x00000000fffff984 */ /* 0x000fe20000000800 */
[----:B------:R1:W-:Y:S06]  /*1d40*/  MEMBAR.ALL.CTA ;  /* 0x0000000000007992 */ /* 0x0003ec0000008000 */
[----:B-1----:R-:W1:Y:S01]  /*1d50*/  FENCE.VIEW.ASYNC.S ;  /* 0x00000000000073c6 */ /* 0x002e620000000000 */
[----:B------:R-:W-:-:S04]  /*1d60*/  PRMT R2, RZ, 0x654, R2 ;  /* 0x00000654ff027816 */ /* 0x000fc80000000002 */
[----:B-1----:R1:W-:Y:S01]  /*1d70*/  SYNCS.ARRIVE.TRANS64.RED.A1T0 RZ, [R2+URZ], RZ ;  /* 0x000000ff02ff79a7 */ /* 0x0023e200081004ff */
[----:B--2---:R-:W-:-:S13]  /*1d80*/  LOP3.LUT P2, RZ, R6, 0x1, RZ, 0xc0, !PT ;  /* 0x0000000106ff7812 */ /* 0x004fda000784c0ff */
[----:B------:R-:W-:Y:S01]  /*1d90*/  @P2 SHF.R.U32.HI R3, RZ, 0x10, R5 ;  /* 0x00000010ff032819 */ /* 0x000fe20000011605 */
[----:B------:R-:W-:Y:S01]  /*1da0*/  VOTEU.ANY UP0, P2 ;  /* 0x0000000000ff7886 */ /* 0x000fe20001000100 */
[----:B------:R-:W-:Y:S02]  /*1db0*/  @P2 MOV R11, R4 ;  /* 0x00000004000b2202 */ /* 0x000fe40000000f00 */
[----:B------:R-:W-:Y:S02]  /*1dc0*/  @P2 R2UR.BROADCAST UR8, R3 ;  /* 0x00000000030822ca */ /* 0x000fe400008e0000 */
[----:B------:R-:W-:-:S11]  /*1dd0*/  @P2 LOP3.LUT R8, R5, 0xffff, RZ, 0xc0, !PT ;  /* 0x0000ffff05082812 */ /* 0x000fd600078ec0ff */
[----:B------:R-:W-:Y:S01]  /*1de0*/  @UP0 UMOV UR36, UR8 ;  /* 0x0000000800240c82 */ /* 0x000fe20008000000 */
[----:B-1----:R-:W-:Y:S05]  /*1df0*/  @!P0 BRA `(.L_x_33) ;  /* 0x0000000000b88947 */ /* 0x002fea0003800000 */
[----:B------:R-:W4:Y:S01]  /*1e00*/  LDC.64 R4, c[0x0][0xb18] ;  /* 0x0002c600ff047b82 */ /* 0x000f220000000a00 */
[----:B------:R-:W-:-:S07]  /*1e10*/  ISETP.NE.AND P3, PT, R72, 0x1, PT ;  /* 0x000000014800780c */ /* 0x000fce0003f65270 */
[----:B------:R-:W1:Y:S08]  /*1e20*/  LDC.64 R6, c[0x0][0xb10] ;  /* 0x0002c400ff067b82 */ /* 0x000e700000000a00 */
[----:B------:R-:W2:Y:S08]  /*1e30*/  LDC R16, c[0x0][0xb20] ;  /* 0x0002c800ff107b82 */ /* 0x000eb00000000800 */
[----:B------:R-:W3:Y:S01]  /*1e40*/  LDC R18, c[0x0][0xb0c] ;  /* 0x0002c300ff127b82 */ /* 0x000ee20000000800 */
[----:B----4-:R-:W-:Y:S01]  /*1e50*/  IMAD.HI.U32 R17, R0, R5, RZ ;  /* 0x0000000500117227 */ /* 0x010fe200078e00ff */
[----:B------:R-:W-:-:S03]  /*1e60*/  ISETP.NE.AND P0, PT, R4, 0x1, PT ;  /* 0x000000010400780c */ /* 0x000fc60003f05270 */
[----:B------:R-:W-:-:S03]  /*1e70*/  IMAD.HI.U32 R5, R8, R5, RZ ;  /* 0x0000000508057227 */ /* 0x000fc600078e00ff */
[----:B------:R-:W4:Y:S01]  /*1e80*/  LDC.64 R2, c[0x0][0xb28] ;  /* 0x0002ca00ff027b82 */ /* 0x000f220000000a00 */
[----:B-1----:R-:W-:-:S04]  /*1e90*/  IMAD.HI.U32 R20, R9, R6, RZ ;  /* 0x0000000609147227 */ /* 0x002fc800078e00ff */
[----:B------:R-:W-:Y:S01]  /*1ea0*/  IMAD.HI.U32 R22, R11, R6, RZ ;  /* 0x000000060b167227 */ /* 0x000fe200078e00ff */
[----:B------:R-:W-:Y:S02]  /*1eb0*/  SHF.R.U32.HI R20, RZ, R7, R20 ;  /* 0x00000007ff147219 */ /* 0x000fe40000011614 */
[-C--:B--2---:R-:W-:Y:S02]  /*1ec0*/  SHF.R.U32.HI R17, RZ, R16.reuse, R17 ;  /* 0x00000010ff117219 */ /* 0x084fe40000011611 */
[----:B------:R-:W-:Y:S02]  /*1ed0*/  SHF.R.U32.HI R5, RZ, R16, R5 ;  /* 0x00000010ff057219 */ /* 0x000fe40000011605 */
[----:B------:R-:W-:Y:S02]  /*1ee0*/  SEL R17, R0, R17, !P0 ;  /* 0x0000001100117207 */ /* 0x000fe40004000000 */
[----:B------:R-:W-:Y:S02]  /*1ef0*/  SHF.R.U32.HI R22, RZ, R7, R22 ;  /* 0x00000007ff167219 */ /* 0x000fe40000011616 */
[----:B---3--:R-:W-:-:S02]  /*1f00*/  ISETP.NE.AND P1, PT, R18, 0x1, PT ;  /* 0x000000011200780c */ /* 0x008fc40003f25270 */
[----:B------:R-:W-:Y:S02]  /*1f10*/  SEL R5, R8, R5, !P0 ;  /* 0x0000000508057207 */ /* 0x000fe40004000000 */
[----:B------:R-:W-:Y:S02]  /*1f20*/  SEL R19, R9, R20, !P1 ;  /* 0x0000001409137207 */ /* 0x000fe40004800000 */
[----:B------:R-:W-:Y:S01]  /*1f30*/  SEL R7, R11, R22, !P1 ;  /* 0x000000160b077207 */ /* 0x000fe20004800000 */
[----:B----4-:R-:W-:-:S04]  /*1f40*/  IMAD.HI.U32 R20, R17, R2, RZ ;  /* 0x0000000211147227 */ /* 0x010fc800078e00ff */
[----:B------:R-:W-:Y:S01]  /*1f50*/  IMAD.HI.U32 R6, R19, R2, RZ ;  /* 0x0000000213067227 */ /* 0x000fe200078e00ff */
[----:B------:R-:W-:-:S04]  /*1f60*/  @P3 SHF.R.U32.HI R17, RZ, R3, R20 ;  /* 0x00000003ff113219 */ /* 0x000fc80000011614 */
[----:B------:R-:W-:Y:S01]  /*1f70*/  @P3 SHF.R.U32.HI R19, RZ, R3, R6 ;  /* 0x00000003ff133219 */ /* 0x000fe20000011606 */
[----:B------:R-:W-:-:S04]  /*1f80*/  IMAD R17, R72, R17, RZ ;  /* 0x0000001148117224 */ /* 0x000fc800078e02ff */
[----:B------:R-:W-:Y:S01]  /*1f90*/  IMAD R6, R72, R19, RZ ;  /* 0x0000001348067224 */ /* 0x000fe200078e02ff */
[C---:B------:R-:W-:Y:S02]  /*1fa0*/  ISETP.GE.AND P0, PT, R5.reuse, R17, PT ;  /* 0x000000110500720c */ /* 0x040fe40003f06270 */
[----:B------:R-:W-:Y:S02]  /*1fb0*/  IADD3 R17, PT, PT, -R5, RZ, RZ ;  /* 0x000000ff05117210 */ /* 0x000fe40007ffe1ff */
[----:B------:R-:W-:Y:S01]  /*1fc0*/  ISETP.GE.OR P0, PT, R7, R6, P0 ;  /* 0x000000060700720c */ /* 0x000fe20000706670 */
[----:B------:R-:W-:-:S04]  /*1fd0*/  IMAD.HI.U32 R6, R5, R2, RZ ;  /* 0x0000000205067227 */ /* 0x000fc800078e00ff */
[----:B------:R-:W-:Y:S01]  /*1fe0*/  IMAD R8, R4, R17, R8 ;  /* 0x0000001104087224 */ /* 0x000fe200078e0208 */
[----:B------:R-:W-:-:S04]  /*1ff0*/  SHF.R.U32.HI R6, RZ, R3, R6 ;  /* 0x00000003ff067219 */ /* 0x000fc80000011606 */
[----:B------:R-:W-:-:S03]  /*2000*/  SEL R6, R5, R6, !P3 ;  /* 0x0000000605067207 */ /* 0x000fc60005800000 */
[----:B------:R-:W-:-:S04]  /*2010*/  @!P0 IMAD.HI.U32 R16, R7, R2, RZ ;  /* 0x0000000207108227 */ /* 0x000fc800078e00ff */
[----:B------:R-:W-:Y:S01]  /*2020*/  IMAD.MOV R2, RZ, RZ, -R6 ;  /* 0x000000ffff027224 */ /* 0x000fe200078e0a06 */
[----:B------:R-:W-:-:S03]  /*2030*/  @!P0 SHF.R.U32.HI R16, RZ, R3, R16 ;  /* 0x00000003ff108219 */ /* 0x000fc60000011610 */
[----:B------:R-:W-:Y:S01]  /*2040*/  IMAD R2, R72, R2, R5 ;  /* 0x0000000248027224 */ /* 0x000fe200078e0205 */
        /* <DEDUP_REMOVED lines=9> */
.L_x_33:
[----:B------:R-:W1:Y:S02]  /*20e0*/  LDCU UR8, c[0x0][0xb30] ;  /* 0x00016600ff0877ac */ /* 0x000e640008000800 */
[----:B-1----:R-:W-:-:S09]  /*20f0*/  UISETP.NE.AND UP0, UPT, UR8, 0x1, UPT ;  /* 0x000000010800788c */ /* 0x002fd2000bf05270 */
[----:B------:R-:W-:Y:S05]  /*2100*/  BRA.U UP0, `(.L_x_34) ;  /* 0x0000000100407547 */ /* 0x000fea000b800000 */
[----:B------:R-:W1:Y:S08]  /*2110*/  LDC.64 R4, c[0x0][0xb10] ;  /* 0x0002c400ff047b82 */ /* 0x000e700000000a00 */
[----:B------:R-:W2:Y:S08]  /*2120*/  LDC.64 R2, c[0x0][0xb18] ;  /* 0x0002c600ff027b82 */ /* 0x000eb00000000a00 */
[----:B------:R-:W3:Y:S08]  /*2130*/  LDC R6, c[0x0][0xb20] ;  /* 0x0002c800ff067b82 */ /* 0x000ef00000000800 */
[----:B------:R-:W4:Y:S01]  /*2140*/  LDC R16, c[0x0][0xb0c] ;  /* 0x0002c300ff107b82 */ /* 0x000f220000000800 */
[----:B-1----:R-:W-:-:S05]  /*2150*/  IMAD.HI.U32 R4, R11, R4, RZ ;  /* 0x000000040b047227 */ /* 0x002fca00078e00ff */
[----:B------:R-:W-:Y:S01]  /*2160*/  SHF.R.U32.HI R4, RZ, R5, R4 ;  /* 0x00000005ff047219 */ /* 0x000fe20000011604 */
[----:B--2---:R-:W-:Y:S01]  /*2170*/  IMAD.HI.U32 R3, R8, R3, RZ ;  /* 0x0000000308037227 */ /* 0x004fe200078e00ff */
[----:B------:R-:W-:-:S04]  /*2180*/  ISETP.NE.AND P0, PT, R2, 0x1, PT ;  /* 0x000000010200780c */ /* 0x000fc80003f05270 */
[----:B---3--:R-:W-:-:S04]  /*2190*/  SHF.R.U32.HI R3, RZ, R6, R3 ;  /* 0x00000006ff037219 */ /* 0x008fc80000011603 */
[----:B------:R-:W-:Y:S02]  /*21a0*/  SEL R3, R8, R3, !P0 ;  /* 0x0000000308037207 */ /* 0x000fe40004000000 */
[----:B----4-:R-:W-:-:S04]  /*21b0*/  ISETP.NE.AND P1, PT, R16, 0x1, PT ;  /* 0x000000011000780c */ /* 0x010fc80003f25270 */
[----:B------:R-:W-:-:S05]  /*21c0*/  SEL R4, R11, R4, !P1 ;  /* 0x000000040b047207 */ /* 0x000fca0004800000 */
[----:B------:R-:W-:Y:S02]  /*21d0*/  IMAD.IADD R5, R3, 0x1, -R4 ;  /* 0x0000000103057824 */ /* 0x000fe400078e0a04 */
[----:B------:R-:W-:Y:S02]  /*21e0*/  IMAD.IADD R3, R4, 0x1, -R3 ;  /* 0x0000000104037824 */ /* 0x000fe400078e0a03 */
[----:B------:R-:W-:Y:S02]  /*21f0*/  IMAD R11, R5, R16, R11 ;  /* 0x00000010050b7224 */ /* 0x000fe400078e020b */
[----:B------:R-:W-:-:S07]  /*2200*/  IMAD R8, R3, R2, R8 ;  /* 0x0000000203087224 */ /* 0x000fce00078e0208 */
.L_x_34:
[----:B------:R-:W-:Y:S01]  /*2210*/  VIADD R14, R14, 0x1 ;  /* 0x000000010e0e7836 */ /* 0x000fe20000000000 */
[----:B------:R-:W-:Y:S01]  /*2220*/  PLOP3.LUT P1, PT, PT, PT, PT, 0x80, 0x8 ;  /* 0x000000000008781c */ /* 0x000fe20003f2f070 */
[----:B------:R-:W-:Y:S02]  /*2230*/  IMAD.IADD R21, R11, 0x1, R170 ;  /* 0x000000010b157824 */ /* 0x000fe400078e02aa */
[----:B------:R-:W-:Y:S01]  /*2240*/  IMAD.IADD R20, R8, 0x1, R147 ;  /* 0x0000000108147824 */ /* 0x000fe200078e0293 */
[----:B------:R-:W-:-:S04]  /*2250*/  ISETP.NE.AND P0, PT, R14, 0x2, PT ;  /* 0x000000020e00780c */ /* 0x000fc80003f05270 */
[----:B------:R-:W-:Y:S02]  /*2260*/  SEL R2, RZ, 0x1, P0 ;  /* 0x00000001ff027807 */ /* 0x000fe40000000000 */
[----:B------:R-:W-:Y:S02]  /*2270*/  SEL R14, R14, RZ, P0 ;  /* 0x000000ff0e0e7207 */ /* 0x000fe40000000000 */
[----:B------:R-:W-:Y:S01]  /*2280*/  LOP3.LUT R13, R13, R2, RZ, 0x3c, !PT ;  /* 0x000000020d0d7212 */ /* 0x000fe200078e3cff */
[----:B------:R-:W-:Y:S06]  /*2290*/  @P2 BRA `(.L_x_35) ;  /* 0xfffffff000982947 */ /* 0x000fec000383ffff */
[----:B------:R-:W-:Y:S01]  /*22a0*/  UIADD3 UR4, UPT, UPT, UR4, 0x20, URZ ;  /* 0x0000002004047890 */ /* 0x000fe2000fffe0ff */
[----:B------:R-:W-:-:S03]  /*22b0*/  SHF.L.U32 R3, R15, 0x1f, RZ ;  /* 0x0000001f0f037819 */ /* 0x000fc600000006ff */
[----:B------:R-:W-:-:S09]  /*22c0*/  ULEA UR5, UR6, UR4, 0x3 ;  /* 0x0000000406057291 */ /* 0x000fd2000f8e18ff */
[----:B------:R-:W1:Y:S02]  /*22d0*/  SYNCS.PHASECHK.TRANS64.TRYWAIT P0, [UR5], R3 ;  /* 0x00000003ff0075a7 */ /* 0x000e640008001105 */
[----:B-1----:R-:W-:Y:S05]  /*22e0*/  @!P0 BRA `(.L_x_36) ;  /* 0x0000008c00588947 */ /* 0x002fea0003800000 */
.L_x_131:
[----:B------:R-:W-:-:S04]  /*22f0*/  UIADD3 UR6, UPT, UPT, UR6, 0x1, URZ ;  /* 0x0000000106067890 */ /* 0x000fc8000fffe0ff */
[----:B------:R-:W-:-:S04]  /*2300*/  UISETP.NE.AND UP0, UPT, UR6, 0x4, UPT ;  /* 0x000000040600788c */ /* 0x000fc8000bf05270 */
[----:B------:R-:W-:Y:S02]  /*2310*/  USEL UR7, URZ, 0x1, UP0 ;  /* 0x00000001ff077887 */ /* 0x000fe40008000000 */
[----:B------:R-:W-:-:S04]  /*2320*/  USEL UR6, UR6, URZ, UP0 ;  /* 0x000000ff06067287 */ /* 0x000fc80008000000 */
[----:B------:R-:W-:Y:S01]  /*2330*/  ULEA UR5, UR6, UR4, 0x3 ;  /* 0x0000000406057291 */ /* 0x000fe2000f8e18ff */
[----:B------:R-:W-:-:S04]  /*2340*/  LOP3.LUT R2, R15, UR7, RZ, 0x3c, !PT ;  /* 0x000000070f027c12 */ /* 0x000fc8000f8e3cff */
[----:B-1----:R-:W-:-:S04]  /*2350*/  SHF.L.U32 R3, R2, 0x1f, RZ ;  /* 0x0000001f02037819 */ /* 0x002fc800000006ff */
[----:B------:R-:W1:Y:S02]  /*2360*/  SYNCS.PHASECHK.TRANS64.TRYWAIT P0, [UR5], R3 ;  /* 0x00000003ff0075a7 */ /* 0x000e640008001105 */
[----:B-1----:R-:W-:Y:S05]  /*2370*/  @!P0 BRA `(.L_x_37) ;  /* 0x0000008c004c8947 */ /* 0x002fea0003800000 */
.L_x_133:
        /* <DEDUP_REMOVED lines=9> */
.L_x_135:
[----:B------:R-:W-:-:S04]  /*2410*/  UIADD3 UR6, UPT, UPT, UR6, 0x1, URZ ;  /* 0x0000000106067890 */ /* 0x000fc8000fffe0ff */
[----:B------:R-:W-:-:S04]  /*2420*/  UISETP.NE.AND UP0, UPT, UR6, 0x4, UPT ;  /* 0x000000040600788c */ /* 0x000fc8000bf05270 */
[----:B------:R-:W-:Y:S02]  /*2430*/  USEL UR5, URZ, 0x1, UP0 ;  /* 0x00000001ff057887 */ /* 0x000fe40008000000 */
[----:B------:R-:W-:-:S04]  /*2440*/  USEL UR6, UR6, URZ, UP0 ;  /* 0x000000ff06067287 */ /* 0x000fc80008000000 */
[----:B------:R-:W-:Y:S01]  /*2450*/  ULEA UR6, UR6, UR4, 0x3 ;  /* 0x0000000406067291 */ /* 0x000fe2000f8e18ff */
[----:B-1----:R-:W-:-:S04]  /*2460*/  LOP3.LUT R3, R2, UR5, RZ, 0x3c, !PT ;  /* 0x0000000502037c12 */ /* 0x002fc8000f8e3cff */
[----:B------:R-:W-:Y:S01]  /*2470*/  SHF.L.U32 R3, R3, 0x1f, RZ ;  /* 0x0000001f03037819 */ /* 0x000fe200000006ff */
[----:B----4-:R-:W-:-:S07]  /*2480*/  IMAD.U32 R0, RZ, RZ, UR6 ;  /* 0x00000006ff007e24 */ /* 0x010fce000f8e00ff */
.L_x_39:
[----:B-1----:R1:W2:Y:S02]  /*2490*/  SYNCS.PHASECHK.TRANS64.TRYWAIT P0, [R0+URZ], R3 ;  /* 0x00000003000075a7 */ /* 0x0022a400080011ff */
[----:B--2---:R-:W-:Y:S05]  /*24a0*/  @!P0 NANOSLEEP.SYNCS 0x989680 ;  /* 0x009896800000895d */ /* 0x004fea0003900000 */
[----:B------:R-:W2:Y:S02]  /*24b0*/  @!P0 SYNCS.PHASECHK.TRANS64 P0, [R0+URZ], R3 ;  /* 0x00000003000085a7 */ /* 0x000ea400080010ff */
[----:B--2---:R-:W-:Y:S05]  /*24c0*/  @P0 EXIT ;  /* 0x000000000000094d */ /* 0x004fea0003800000 */
[----:B------:R-:W-:Y:S05]  /*24d0*/  BRA `(.L_x_39) ;  /* 0xfffffffc00ec7947 */ /* 0x000fea000383ffff */
.L_x_17:
[----:B------:R-:W-:-:S04]  /*24e0*/  UISETP.NE.AND UP1, UPT, UR37, URZ, UPT ;  /* 0x000000ff2500728c */ /* 0x000fc8000bf25270 */
[----:B------:R-:W-:-:S09]  /*24f0*/  UISETP.NE.OR UP1, UPT, UR8, 0x1, UP1 ;  /* 0x000000010800788c */ /* 0x000fd20008f25670 */
[----:B------:R-:W-:Y:S05]  /*2500*/  BRA.U UP1, `(.L_x_40) ;  /* 0x0000000501487547 */ /* 0x000fea000b800000 */
[----:B------:R-:W-:Y:S01]  /*2510*/  ISETP.NE.AND P2, PT, R2, RZ, PT ;  /* 0x000000ff0200720c */ /* 0x000fe20003f45270 */
[----:B------:R-:W-:Y:S01]  /*2520*/  IMAD.MOV.U32 R12, RZ, RZ, 0x1 ;  /* 0x00000001ff0c7424 */ /* 0x000fe200078e00ff */
[----:B------:R-:W-:Y:S02]  /*2530*/  CS2R R10, SRZ ;  /* 0x00000000000a7805 */ /* 0x000fe4000001ff00 */
[----:B------:R-:W-:Y:S01]  /*2540*/  CS2R R8, SRZ ;  /* 0x0000000000087805 */ /* 0x000fe2000001ff00 */
[----:B------:R-:W-:Y:S01]  /*2550*/  UMOV UR4, 0x400 ;  /* 0x0000040000047882 */ /* 0x000fe20000000000 */
[----:B------:R-:W-:Y:S01]  /*2560*/  UMOV UR6, URZ ;  /* 0x000000ff00067c82 */ /* 0x000fe20008000000 */
[----:B------:R-:W-:-:S12]  /*2570*/  ULEA UR37, UR37, UR4, 0x18 ;  /* 0x0000000425257291 */ /* 0x000fd8000f8ec0ff */
.L_x_44:
[----:B------:R-:W-:Y:S02]  /*2580*/  LEA R0, R8, UR37, 0x3 ;  /* 0x0000002508007c11 */ /* 0x000fe4000f8e18ff */
[----:B------:R-:W-:-:S03]  /*2590*/  SHF.L.U32 R5, R9, 0x1f, RZ ;  /* 0x0000001f09057819 */ /* 0x000fc600000006ff */
[----:B------:R-:W-:Y:S01]  /*25a0*/  VIADD R4, R0, 0xe0 ;  /* 0x000000e000047836 */ /* 0x000fe20000000000 */
[----:B------:R-:W1:Y:S02]  /*25b0*/  SYNCS.PHASECHK.TRANS64.TRYWAIT P0, [R0+URZ+0xd0], R5 ;  /* 0x0000d005000075a7 */ /* 0x000e6400080011ff */
[----:B-1----:R-:W-:Y:S05]  /*25c0*/  @!P0 BRA `(.L_x_41) ;  /* 0x0000008800e88947 */ /* 0x002fea0003800000 */
.L_x_136:
[----:B------:R-:W-:Y:S01]  /*25d0*/  ULEA UR5, UR6, UR37, 0x3 ;  /* 0x0000002506057291 */ /* 0x000fe2000f8e18ff */
[----:B------:R-:W-:Y:S02]  /*25e0*/  PRMT R4, RZ, 0x654, R4 ;  /* 0x00000654ff047816 */ /* 0x000fe40000000004 */
[----:B-1----:R-:W-:Y:S01]  /*25f0*/  SHF.L.U32 R5, R12, 0x1f, RZ ;  /* 0x0000001f0c057819 */ /* 0x002fe200000006ff */
[----:B------:R-:W-:Y:S01]  /*2600*/  UIADD3 UR4, UPT, UPT, UR5, 0x90, URZ ;  /* 0x0000009005047890 */ /* 0x000fe2000fffe0ff */
[----:B------:R1:W-:Y:S05]  /*2610*/  SYNCS.ARRIVE.TRANS64.RED.A1T0 RZ, [R4+URZ], RZ ;  /* 0x000000ff04ff79a7 */ /* 0x0003ea00081004ff */
[----:B------:R-:W-:Y:S01]  /*2620*/  IMAD.U32 R7, RZ, RZ, UR4 ;  /* 0x00000004ff077e24 */ /* 0x000fe2000f8e00ff */
[----:B------:R-:W2:Y:S04]  /*2630*/  SYNCS.PHASECHK.TRANS64.TRYWAIT P0, [UR5+0xa0], R5 ;  /* 0x0000a005ff0075a7 */ /* 0x000ea80008001105 */
[----:B------:R-:W-:Y:S01]  /*2640*/  PRMT R6, R2, 0x654, R7 ;  /* 0x0000065402067816 */ /* 0x000fe20000000007 */
[----:B-1----:R-:W-:Y:S01]  /*2650*/  @!P2 IMAD.MOV.U32 R4, RZ, RZ, 0x10 ;  /* 0x00000010ff04a424 */ /* 0x002fe200078e00ff */
[----:B--2---:R-:W-:Y:S06]  /*2660*/  @!P0 BRA `(.L_x_42) ;  /* 0x0000008800d48947 */ /* 0x004fec0003800000 */
.L_x_138:
[----:B------:R-:W-:Y:S01]  /*2670*/  ULEA UR4, UR6, UR37, 0x4 ;  /* 0x0000002506047291 */ /* 0x000fe2000f8e20ff */
[----:B------:R-:W-:Y:S01]  /*2680*/  SEL R3, R6, R3, !P2 ;  /* 0x0000000306037207 */ /* 0x000fe20005000000 */
[----:B------:R-:W-:Y:S01]  /*2690*/  UIADD3 UR5, UPT, UPT, UR5, 0x90, URZ ;  /* 0x0000009005057890 */ /* 0x000fe2000fffe0ff */
[----:B-1----:R-:W-:Y:S01]  /*26a0*/  LEA R0, R11, UR37, 0x3 ;  /* 0x000000250b007c11 */ /* 0x002fe2000f8e18ff */
[----:B------:R-:W-:Y:S01]  /*26b0*/  UIADD3 UR4, UPT, UPT, UR4, 0x100, URZ ;  /* 0x0000010004047890 */ /* 0x000fe2000fffe0ff */
[----:B------:R-:W-:Y:S01]  /*26c0*/  SHF.L.U32 R5, R10, 0x1f, RZ ;  /* 0x0000001f0a057819 */ /* 0x000fe200000006ff */
[----:B------:R1:W-:Y:S01]  /*26d0*/  @!P2 SYNCS.ARRIVE.TRANS64.RED RZ, [R3+URZ], R4 ;  /* 0x0000000403ffa9a7 */ /* 0x0003e200080004ff */
[----:B------:R-:W-:Y:S01]  /*26e0*/  UIADD3 UR6, UPT, UPT, UR6, 0x1, URZ ;  /* 0x0000000106067890 */ /* 0x000fe2000fffe0ff */
[----:B------:R-:W-:-:S03]  /*26f0*/  VIADD R8, R8, 0x1 ;  /* 0x0000000108087836 */ /* 0x000fc60000000000 */
[----:B------:R-:W-:Y:S02]  /*2700*/  UISETP.NE.AND UP0, UPT, UR6, 0x2, UPT ;  /* 0x000000020600788c */ /* 0x000fe4000bf05270 */
[----:B------:R-:W-:Y:S06]  /*2710*/  UGETNEXTWORKID.BROADCAST [UR4], [UR5] ;  /* 0x00000000040073ca */ /* 0x000fec0008000100 */
[----:B------:R-:W-:Y:S01]  /*2720*/  USEL UR4, URZ, 0x1, UP0 ;  /* 0x00000001ff047887 */ /* 0x000fe20008000000 */
[----:B------:R-:W-:Y:S01]  /*2730*/  ISETP.NE.AND P0, PT, R8, 0x2, PT ;  /* 0x000000020800780c */ /* 0x000fe20003f05270 */
[----:B------:R-:W-:Y:S01]  /*2740*/  USEL UR6, UR6, URZ, UP0 ;  /* 0x000000ff06067287 */ /* 0x000fe20008000000 */
[----:B------:R-:W2:Y:S03]  /*2750*/  SYNCS.PHASECHK.TRANS64.TRYWAIT P1, [R0+URZ+0x90], R5 ;  /* 0x00009005000075a7 */ /* 0x000ea600080211ff */
[----:B------:R-:W-:Y:S01]  /*2760*/  LOP3.LUT R12, R12, UR4, RZ, 0x3c, !PT ;  /* 0x000000040c0c7c12 */ /* 0x000fe2000f8e3cff */
[----:B-12---:R-:W-:Y:S07]  /*2770*/  @!P1 BRA `(.L_x_43) ;  /* 0x0000008800a89947 */ /* 0x006fee0003800000 */
.L_x_139:
[C---:B------:R-:W-:Y:S01]  /*2780*/  LEA R4, R11.reuse, UR37, 0x4 ;  /* 0x000000250b047c11 */ /* 0x040fe2000f8e20ff */
[----:B-1----:R-:W-:Y:S01]  /*2790*/  VIADD R0, R0, 0xa0 ;  /* 0x000000a000007836 */ /* 0x002fe20000000000 */
[----:B------:R-:W-:Y:S01]  /*27a0*/  SEL R8, R8, RZ, P0 ;  /* 0x000000ff08087207 */ /* 0x000fe20000000000 */
[----:B------:R-:W-:-:S03]  /*27b0*/  VIADD R11, R11, 0x1 ;  /* 0x000000010b0b7836 */ /* 0x000fc60000000000 */
[----:B------:R-:W1:Y:S01]  /*27c0*/  LDS.128 R4, [R4+0x100] ;  /* 0x0001000004047984 */ /* 0x000e620000000c00 */
[----:B------:R-:W-:Y:S02]  /*27d0*/  PRMT R0, RZ, 0x654, R0 ;  /* 0x00000654ff007816 */ /* 0x000fe40000000000 */
[C---:B------:R-:W-:Y:S01]  /*27e0*/  ISETP.NE.AND P1, PT, R11.reuse, 0x2, PT ;  /* 0x000000020b00780c */ /* 0x040fe20003f25270 */
[----:B------:R-:W-:Y:S01]  /*27f0*/  @!PT LDS RZ, [RZ] ;  /* 0x00000000fffff984 */ /* 0x000fe20000000800 */
[----:B------:R-:W-:Y:S01]  /*2800*/  @!PT LDS RZ, [RZ] ;  /* 0x00000000fffff984 */ /* 0x000fe20000000800 */
[----:B------:R-:W-:Y:S01]  /*2810*/  @!PT LDS RZ, [RZ] ;  /* 0x00000000fffff984 */ /* 0x000fe20000000800 */
[----:B------:R-:W-:Y:S01]  /*2820*/  @!PT LDS RZ, [RZ] ;  /* 0x00000000fffff984 */ /* 0x000fe20000000800 */
[----:B------:R2:W-:Y:S06]  /*2830*/  MEMBAR.ALL.CTA ;  /* 0x0000000000007992 */ /* 0x0005ec0000008000 */
[----:B--2---:R-:W2:Y:S01]  /*2840*/  FENCE.VIEW.ASYNC.S ;  /* 0x00000000000073c6 */ /* 0x004ea20000000000 */
[----:B------:R-:W-:Y:S01]  /*2850*/  SEL R11, R11, RZ, P1 ;  /* 0x000000ff0b0b7207 */ /* 0x000fe20000800000 */
[----:B--2---:R2:W-:Y:S01]  /*2860*/  SYNCS.ARRIVE.TRANS64.RED.A1T0 RZ, [R0+URZ], RZ ;  /* 0x000000ff00ff79a7 */ /* 0x0045e200081004ff */
[----:B-1----:R-:W-:-:S02]  /*2870*/  LOP3.LUT P3, RZ, R6, 0x1, RZ, 0xc0, !PT ;  /* 0x0000000106ff7812 */ /* 0x002fc4000786c0ff */
[----:B------:R-:W-:-:S04]  /*2880*/  SEL R5, RZ, 0x1, P1 ;  /* 0x00000001ff057807 */ /* 0x000fc80000800000 */
[----:B------:R-:W-:Y:S02]  /*2890*/  LOP3.LUT R10, R10, R5, RZ, 0x3c, !PT ;  /* 0x000000050a0a7212 */ /* 0x000fe400078e3cff */
[----:B--2---:R-:W-:-:S04]  /*28a0*/  SEL R0, RZ, 0x1, P0 ;  /* 0x00000001ff007807 */ /* 0x004fc80000000000 */
[----:B------:R-:W-:Y:S01]  /*28b0*/  LOP3.LUT R9, R9, R0, RZ, 0x3c, !PT ;  /* 0x0000000009097212 */ /* 0x000fe200078e3cff */
[----:B------:R-:W-:Y:S06]  /*28c0*/  @P3 BRA `(.L_x_44) ;  /* 0xfffffffc002c3947 */ /* 0x000fec000383ffff */
[----:B------:R-:W-:Y:S01]  /*28d0*/  ULEA UR5, UR6, UR37, 0x3 ;  /* 0x0000002506057291 */ /* 0x000fe2000f8e18ff */
[----:B------:R-:W-:-:S08]  /*28e0*/  SHF.L.U32 R3, R12, 0x1f, RZ ;  /* 0x0000001f0c037819 */ /* 0x000fd000000006ff */
[----:B------:R-:W1:Y:S02]  /*28f0*/  SYNCS.PHASECHK.TRANS64 P0, [UR5+0xa0], R3 ;  /* 0x0000a003ff0075a7 */ /* 0x000e640008001005 */
[----:B-1----:R-:W-:Y:S05]  /*2900*/  @P0 BRA `(.L_x_45) ;  /* 0x0000000000080947 */ /* 0x002fea0003800000 */
[----:B------:R-:W1:Y:S02]  /*2910*/  SYNCS.PHASECHK.TRANS64.TRYWAIT P0, [UR5+0xa0], R3 ;  /* 0x0000a003ff0075a7 */ /* 0x000e640008001105 */
[----:B-1----:R-:W-:Y:S05]  /*2920*/  @!P0 BRA `(.L_x_46) ;  /* 0x0000008800508947 */ /* 0x002fea0003800000 */
.L_x_45:
[----:B------:R-:W-:-:S04]  /*2930*/  UIADD3 UR4, UPT, UPT, UR6, 0x1, URZ ;  /* 0x0000000106047890 */ /* 0x000fc8000fffe0ff */
[----:B------:R-:W-:-:S04]  /*2940*/  UISETP.NE.AND UP0, UPT, UR4, 0x2, UPT ;  /* 0x000000020400788c */ /* 0x000fc8000bf05270 */
[----:B------:R-:W-:Y:S02]  /*2950*/  USEL UR7, URZ, 0x1, UP0 ;  /* 0x00000001ff077887 */ /* 0x000fe40008000000 */
[----:B------:R-:W-:-:S04]  /*2960*/  USEL UR4, UR4, URZ, UP0 ;  /* 0x000000ff04047287 */ /* 0x000fc80008000000 */
[----:B------:R-:W-:Y:S01]  /*2970*/  ULEA UR4, UR4, UR37, 0x3 ;  /* 0x0000002504047291 */ /* 0x000fe2000f8e18ff */
[----:B-1----:R-:W-:-:S04]  /*2980*/  LOP3.LUT R3, R12, UR7, RZ, 0x3c, !PT ;  /* 0x000000070c037c12 */ /* 0x002fc8000f8e3cff */
[----:B------:R-:W-:-:S04]  /*2990*/  SHF.L.U32 R0, R3, 0x1f, RZ ;  /* 0x0000001f03007819 */ /* 0x000fc800000006ff */
[----:B------:R-:W1:Y:S02]  /*29a0*/  SYNCS.PHASECHK.TRANS64 P0, [UR4+0xa0], R0 ;  /* 0x0000a000ff0075a7 */ /* 0x000e640008001004 */
[----:B-1----:R-:W-:Y:S05]  /*29b0*/  @P0 EXIT ;  /* 0x000000000000094d */ /* 0x002fea0003800000 */
[----:B------:R-:W-:Y:S02]  /*29c0*/  SHF.L.U32 R3, R3, 0x1f, RZ ;  /* 0x0000001f03037819 */ /* 0x000fe400000006ff */
[----:B------:R-:W-:-:S07]  /*29d0*/  MOV R0, UR4 ;  /* 0x0000000400007c02 */ /* 0x000fce0008000f00 */
.L_x_47:
[----:B-1----:R1:W2:Y:S02]  /*29e0*/  SYNCS.PHASECHK.TRANS64.TRYWAIT P0, [R0+URZ+0xa0], R3 ;  /* 0x0000a003000075a7 */ /* 0x0022a400080011ff */
[----:B--2---:R-:W-:Y:S05]  /*29f0*/  @!P0 NANOSLEEP.SYNCS 0x989680 ;  /* 0x009896800000895d */ /* 0x004fea0003900000 */
[----:B------:R-:W2:Y:S02]  /*2a00*/  @!P0 SYNCS.PHASECHK.TRANS64 P0, [R0+URZ+0xa0], R3 ;  /* 0x0000a003000085a7 */ /* 0x000ea400080010ff */
[----:B--2---:R-:W-:Y:S05]  /*2a10*/  @P0 EXIT ;  /* 0x000000000000094d */ /* 0x004fea0003800000 */
[----:B------:R-:W-:Y:S05]  /*2a20*/  BRA `(.L_x_47) ;  /* 0xfffffffc00ec7947 */ /* 0x000fea000383ffff */
.L_x_40:
[----:B------:R-:W-:-:S09]  /*2a30*/  UISETP.NE.AND UP1, UPT, UR8, URZ, UPT ;  /* 0x000000ff0800728c */ /* 0x000fd2000bf25270 */
[----:B------:R-:W-:Y:S05]  /*2a40*/  BRA.U UP1, `(.L_x_48) ;  /* 0x0000000d01347547 */ /* 0x000fea000b800000 */
[----:B------:R-:W-:Y:S01]  /*2a50*/  UMOV UR4, 0x40 ;  /* 0x0000004000047882 */ /* 0x000fe20000000000 */
[----:B------:R-:W-:Y:S01]  /*2a60*/  NOP ;  /* 0x0000000000007918 */ /* 0x000fe20000000000 */
[----:B------:R-:W-:Y:S01]  /*2a70*/  ULEA UR4, UR37, UR4, 0x18 ;  /* 0x0000000425047291 */ /* 0x000fe2000f8ec0ff */
[----:B------:R-:W-:Y:S02]  /*2a80*/  UMOV UR5, 0x400 ;  /* 0x0000040000057882 */ /* 0x000fe40000000000 */
[----:B------:R-:W-:-:S06]  /*2a90*/  ULEA UR37, UR37, UR5, 0x18 ;  /* 0x0000000525257291 */ /* 0x000fcc000f8ec0ff */
[----:B------:R-:W1:Y:S02]  /*2aa0*/  LDS.U8 R0, [UR4+0x1c] ;  /* 0x00001c04ff007984 */ /* 0x000e640008000000 */
[----:B-1----:R-:W-:-:S13]  /*2ab0*/  ISETP.NE.AND P0, PT, R0, RZ, PT ;  /* 0x000000ff0000720c */ /* 0x002fda0003f05270 */
[----:B------:R-:W-:Y:S05]  /*2ac0*/  @P0 BRA `(.L_x_49) ;  /* 0x0000000000580947 */ /* 0x000fea0003800000 */
[----:B------:R-:W-:-:S13]  /*2ad0*/  ELECT P0, URZ, PT ;  /* 0x0000000000ff782f */ /* 0x000fda0003800000 */
[----:B------:R-:W-:Y:S05]  /*2ae0*/  @!P0 BRA `(.L_x_50) ;  /* 0x0000000000608947 */ /* 0x000fea0003800000 */
[----:B------:R-:W-:Y:S01]  /*2af0*/  UMOV UR5, 0x10 ;  /* 0x0000001000057882 */ /* 0x000fe20000000000 */
[----:B------:R-:W-:Y:S01]  /*2b00*/  HFMA2 R0, -RZ, RZ, 0, 5.9604644775390625e-08 ;  /* 0x00000001ff007431 */ /* 0x000fe200000001ff */
[----:B------:R-:W-:-:S03]  /*2b10*/  MOV R2, 0xffff ;  /* 0x0000ffff00027802 */ /* 0x000fc60000000f00 */
[----:B------:R-:W-:Y:S04]  /*2b20*/  DEPBAR.LE SB1, 0x36 ;  /* 0x00009d800000791a */ /* 0x000fe80000000000 */
[----:B------:R-:W1:Y:S02]  /*2b30*/  UTCATOMSWS.FIND_AND_SET.ALIGN UP0, UR5, UR5 ;  /* 0x00000005000575e3 */ /* 0x000e640008000800 */
[----:B-1----:R-:W-:Y:S01]  /*2b40*/  MOV R3, UR5 ;  /* 0x0000000500037c02 */ /* 0x002fe20008000f00 */
[----:B------:R-:W-:Y:S06]  /*2b50*/  BRA.U UP0, `(.L_x_51) ;  /* 0x0000000100187547 */ /* 0x000fec000b800000 */
.L_x_52:
[----:B------:R-:W-:Y:S05]  /*2b60*/  NANOSLEEP 0x64 ;  /* 0x000000640000795d */ /* 0x000fea0003800000 */
[----:B------:R-:W-:-:S05]  /*2b70*/  UMOV UR5, 0x10 ;  /* 0x0000001000057882 */ /* 0x000fca0000000000 */
[----:B------:R-:W-:Y:S04]  /*2b80*/  DEPBAR.LE SB1, 0x36 ;  /* 0x00009d800000791a */ /* 0x000fe80000000000 */
[----:B------:R-:W1:Y:S02]  /*2b90*/  UTCATOMSWS.FIND_AND_SET.ALIGN UP0, UR5, UR5 ;  /* 0x00000005000575e3 */ /* 0x000e640008000800 */
[----:B-1----:R-:W-:Y:S01]  /*2ba0*/  MOV R3, UR5 ;  /* 0x0000000500037c02 */ /* 0x002fe20008000f00 */
[----:B------:R-:W-:Y:S05]  /*2bb0*/  BRA.U !UP0, `(.L_x_52) ;  /* 0xfffffffd08e87547 */ /* 0x000fea000b83ffff */
.L_x_51:
[-C--:B------:R-:W-:Y:S02]  /*2bc0*/  SHF.L.U32 R2, R2, R3.reuse, RZ ;  /* 0x0000000302027219 */ /* 0x080fe400000006ff */
[----:B------:R-:W-:Y:S01]  /*2bd0*/  SHF.L.U32 R0, R0, R3, RZ ;  /* 0x0000000300007219 */ /* 0x000fe200000006ff */
[----:B------:R-:W-:Y:S02]  /*2be0*/  IMAD.SHL.U32 R3, R3, 0x20, RZ ;  /* 0x0000002003037824 */ /* 0x000fe400078e00ff */
[----:B------:R1:W-:Y:S04]  /*2bf0*/  ATOMS.OR RZ, [UR4+0x14], R2 ;  /* 0x00001402ffff798c */ /* 0x0003e8000b000004 */
[----:B------:R1:W-:Y:S04]  /*2c00*/  ATOMS.OR RZ, [UR4+0x18], R0 ;  /* 0x00001800ffff798c */ /* 0x0003e8000b000004 */
[----:B------:R1:W-:Y:S01]  /*2c10*/  STS [UR37+0x120], R3 ;  /* 0x00012003ff007988 */ /* 0x0003e20008000825 */
[----:B------:R-:W-:Y:S05]  /*2c20*/  BRA `(.L_x_50) ;  /* 0x0000000000107947 */ /* 0x000fea0003800000 */
.L_x_49:
[----:B------:R-:W-:Y:S02]  /*2c30*/  MOV R0, 0xffffffff ;  /* 0xffffffff00007802 */ /* 0x000fe40000000f00 */
[----:B------:R-:W-:-:S03]  /*2c40*/  MOV R2, 0x2c70 ;  /* 0x00002c7000027802 */ /* 0x000fc60000000f00 */
[----:B------:R1:W-:Y:S04]  /*2c50*/  STS [UR37+0x120], R0 ;  /* 0x00012000ff007988 */ /* 0x0003e80008000825 */
[----:B-1-3-5:R-:W-:Y:S05]  /*2c60*/  CALL.REL.NOINC `($__internal_1_$__cuda_sm10x_tcgen05_guardrail_trap_phase_invalid_during_alloc) ;  /* 0x0000008c00647944 */ /* 0x02afea0003c00000 */
.L_x_50:
[----:B------:R-:W-:Y:S05]  /*2c70*/  WARPSYNC.ALL ;  /* 0x0000000000007948 */ /* 0x000fea0003800000 */
[----:B------:R-:W2:Y:S01]  /*2c80*/  S2UR UR6, SR_CgaCtaId ;  /* 0x00000000000679c3 */ /* 0x000ea20000008800 */
[----:B------:R-:W-:Y:S01]  /*2c90*/  UMOV UR4, 0x400 ;  /* 0x0000040000047882 */ /* 0x000fe20000000000 */
[----:B------:R-:W-:-:S06]  /*2ca0*/  NOP ;  /* 0x0000000000007918 */ /* 0x000fcc0000000000 */
[----:B------:R-:W-:Y:S06]  /*2cb0*/  BAR.ARV 0x6, 0xa0 ;  /* 0x0182800000007b1d */ /* 0x000fec0000002000 */
[----:B------:R-:W4:Y:S01]  /*2cc0*/  LDCU UR7, c[0x0][0x38c] ;  /* 0x00007180ff0777ac */ /* 0x000f220008000800 */
[----:B------:R-:W-:Y:S01]  /*2cd0*/  IMAD.MOV.U32 R11, RZ, RZ, 0x1 ;  /* 0x00000001ff0b7424 */ /* 0x000fe200078e00ff */
[----:B------:R-:W-:Y:S01]  /*2ce0*/  CS2R R8, SRZ ;  /* 0x0000000000087805 */ /* 0x000fe2000001ff00 */
[----:B------:R-:W-:Y:S01]  /*2cf0*/  IMAD.MOV.U32 R10, RZ, RZ, RZ ;  /* 0x000000ffff0a7224 */ /* 0x000fe200078e00ff */
[----:B------:R-:W-:Y:S01]  /*2d00*/  UMOV UR18, URZ ;  /* 0x000000ff00127c82 */ /* 0x000fe20008000000 */
[----:B------:R-:W-:Y:S01]  /*2d10*/  UMOV UR17, URZ ;  /* 0x000000ff00117c82 */ /* 0x000fe20008000000 */
[----:B------:R-:W-:Y:S01]  /*2d20*/  UMOV UR22, 0x0 ;  /* 0x0000000000167882 */ /* 0x000fe20000000000 */
[----:B------:R-:W-:Y:S01]  /*2d30*/  UMOV UR23, 0x8400010 ;  /* 0x0840001000177882 */ /* 0x000fe20000000000 */
[----:B------:R-:W-:Y:S01]  /*2d40*/  UMOV UR20, 0x0 ;  /* 0x0000000000147882 */ /* 0x000fe20000000000 */
[----:B------:R-:W-:Y:S01]  /*2d50*/  UMOV UR21, 0x8400010 ;  /* 0x0840001000157882 */ /* 0x000fe20000000000 */
[----:B--2---:R-:W-:Y:S01]  /*2d60*/  ULEA UR6, UR6, UR4, 0x18 ;  /* 0x0000000406067291 */ /* 0x004fe2000f8ec0ff */
[----:B------:R-:W2:Y:S03]  /*2d70*/  LDCU UR4, c[0x0][0x38c] ;  /* 0x00007180ff0477ac */ /* 0x000ea60008000800 */
[----:B------:R-:W-:-:S02]  /*2d80*/  UIADD3 UR11, UPT, UPT, UR6, 0xc400, URZ ;  /* 0x0000c400060b7890 */ /* 0x000fc4000fffe0ff */
[----:B----4-:R-:W-:-:S03]  /*2d90*/  UIADD3 UR7, UPT, UPT, UR7, 0x3f, URZ ;  /* 0x0000003f07077890 */ /* 0x010fc6000fffe0ff */
[----:B-1----:R-:W1:Y:S01]  /*2da0*/  LDS R0, [UR6+0x120] ;  /* 0x00012006ff007984 */ /* 0x002e620008000800 */
[----:B------:R-:W-:Y:S02]  /*2db0*/  UIADD3 UR12, UPT, UPT, UR6, 0x14400, URZ ;  /* 0x00014400060c7890 */ /* 0x000fe4000fffe0ff */
[----:B------:R-:W-:Y:S02]  /*2dc0*/  USHF.R.S32.HI UR5, URZ, 0x1f, UR7 ;  /* 0x0000001fff057899 */ /* 0x000fe40008011407 */
[----:B------:R-:W-:Y:S02]  /*2dd0*/  USHF.R.U32.HI UR11, URZ, 0x4, UR11 ;  /* 0x00000004ff0b7899 */ /* 0x000fe4000801160b */
[----:B------:R-:W-:Y:S02]  /*2de0*/  ULEA.HI UR5, UR5, UR7, URZ, 0x6 ;  /* 0x0000000705057291 */ /* 0x000fe4000f8f30ff */
[----:B------:R-:W-:Y:S02]  /*2df0*/  USHF.R.U32.HI UR12, URZ, 0x4, UR12 ;  /* 0x00000004ff0c7899 */ /* 0x000fe4000801160c */
[----:B------:R-:W-:-:S02]  /*2e00*/  USHF.R.S32.HI UR5, URZ, 0x6, UR5 ;  /* 0x00000006ff057899 */ /* 0x000fc40008011405 */
[----:B------:R-:W-:Y:S02]  /*2e10*/  ULOP3.LUT UR11, UR11, 0x3fff, URZ, 0xc0, !UPT ;  /* 0x00003fff0b0b7892 */ /* 0x000fe4000f8ec0ff */
[----:B------:R-:W-:Y:S02]  /*2e20*/  UISETP.LT.AND UP0, UPT, UR5, 0x1, UPT ;  /* 0x000000010500788c */ /* 0x000fe4000bf01270 */
[----:B------:R-:W-:Y:S02]  /*2e30*/  ULOP3.LUT UR12, UR12, 0x3fff, URZ, 0xc0, !UPT ;  /* 0x00003fff0c0c7892 */ /* 0x000fe4000f8ec0ff */
[----:B------:R-:W-:Y:S02]  /*2e40*/  USEL UR10, UR5, 0x1, !UP0 ;  /* 0x00000001050a7887 */ /* 0x000fe4000c000000 */
[----:B------:R-:W-:Y:S02]  /*2e50*/  ULOP3.LUT UR11, UR11, 0x10000, URZ, 0xfc, !UPT ;  /* 0x000100000b0b7892 */ /* 0x000fe4000f8efcff */
[----:B------:R-:W-:-:S02]  /*2e60*/  ULOP3.LUT UR12, UR12, 0x10000, URZ, 0xfc, !UPT ;  /* 0x000100000c0c7892 */ /* 0x000fc4000f8efcff */
[----:B------:R-:W-:Y:S02]  /*2e70*/  UIADD3 UR10, UPT, UPT, -UR10, URZ, URZ ;  /* 0x000000ff0a0a7290 */ /* 0x000fe4000fffe1ff */
[----:B--2---:R-:W-:Y:S01]  /*2e80*/  UISETP.GE.AND UP3, UPT, UR4, 0x1, UPT ;  /* 0x000000010400788c */ /* 0x004fe2000bf66270 */
[----:B-1----:R-:W-:-:S15]  /*2e90*/  R2UR UR19, R0 ;  /* 0x00000000001372ca */ /* 0x002fde00000e0000 */
.L_x_59:
[----:B------:R-:W-:Y:S02]  /*2ea0*/  LEA R0, R10, UR6, 0x3 ;  /* 0x000000060a007c11 */ /* 0x000fe4000f8e18ff */
[----:B------:R-:W-:Y:S02]  /*2eb0*/  SHF.L.U32 R5, R9, 0x1f, RZ ;  /* 0x0000001f09057819 */ /* 0x000fe400000006ff */
[----:B------:R-:W-:Y:S01]  /*2ec0*/  PLOP3.LUT P0, PT, PT, PT, UP3, 0x80, 0x8 ;  /* 0x000000000008781c */ /* 0x000fe20003f0f038 */
[----:B------:R-:W-:Y:S01]  /*2ed0*/  VIADD R3, R0, 0xa0 ;  /* 0x000000a000037836 */ /* 0x000fe20000000000 */
[----:B-1----:R-:W1:Y:S02]  /*2ee0*/  SYNCS.PHASECHK.TRANS64.TRYWAIT P1, [R0+URZ+0x90], R5 ;  /* 0x00009005000075a7 */ /* 0x002e6400080211ff */
[----:B-1--4-:R-:W-:Y:S09]  /*2ef0*/  @!P1 BRA `(.L_x_53) ;  /* 0x0000008000f49947 */ /* 0x012ff20003800000 */
.L_x_141:
[----:B------:R-:W-:Y:S01]  /*2f00*/  LEA R4, R10, UR6, 0x4 ;  /* 0x000000060a047c11 */ /* 0x000fe2000f8e20ff */
[----:B------:R-:W-:Y:S01]  /*2f10*/  @UP3 ULEA UR4, UR17, UR6, 0x3 ;  /* 0x0000000611043291 */ /* 0x000fe2000f8e18ff */
[----:B------:R-:W-:Y:S01]  /*2f20*/  PLOP3.LUT P2, PT, PT, PT, PT, 0x80, 0x8 ;  /* 0x000000000008781c */ /* 0x000fe20003f4f070 */
[----:B------:R-:W-:Y:S01]  /*2f30*/  ULEA UR8, UR18, UR6, 0x3 ;  /* 0x0000000612087291 */ /* 0x000fe2000f8e18ff */
[----:B------:R-:W-:Y:S01]  /*2f40*/  PRMT R3, RZ, 0x654, R3 ;  /* 0x00000654ff037816 */ /* 0x000fe20000000003 */
[----:B------:R-:W-:Y:S01]  /*2f50*/  ULEA UR9, UR18, UR19, 0x8 ;  /* 0x0000001312097291 */ /* 0x000fe2000f8e40ff */
[----:B-1----:R-:W1:Y:S01]  /*2f60*/  LDS.128 R4, [R4+0x100] ;  /* 0x0001000004047984 */ /* 0x002e620000000c00 */
[----:B------:R-:W-:Y:S02]  /*2f70*/  @P0 SHF.L.U32 R2, R8, 0x1f, RZ ;  /* 0x0000001f08020819 */ /* 0x000fe400000006ff */
[----:B------:R-:W-:Y:S01]  /*2f80*/  SHF.L.U32 R0, R11, 0x1f, RZ ;  /* 0x0000001f0b007819 */ /* 0x000fe200000006ff */
[----:B------:R-:W-:Y:S01]  /*2f90*/  @!PT LDS RZ, [RZ] ;  /* 0x00000000fffff984 */ /* 0x000fe20000000800 */
[----:B------:R-:W-:Y:S01]  /*2fa0*/  @!PT LDS RZ, [RZ] ;  /* 0x00000000fffff984 */ /* 0x000fe20000000800 */
[----:B------:R-:W-:Y:S01]  /*2fb0*/  @!PT LDS RZ, [RZ] ;  /* 0x00000000fffff984 */ /* 0x000fe20000000800 */
[----:B------:R-:W-:Y:S01]  /*2fc0*/  @!PT LDS RZ, [RZ] ;  /* 0x00000000fffff984 */ /* 0x000fe20000000800 */
[----:B------:R2:W-:Y:S06]  /*2fd0*/  MEMBAR.ALL.CTA ;  /* 0x0000000000007992 */ /* 0x0005ec0000008000 */
[----:B--2---:R-:W2:Y:S02]  /*2fe0*/  FENCE.VIEW.ASYNC.S ;  /* 0x00000000000073c6 */ /* 0x004ea40000000000 */
[----:B--2---:R2:W-:Y:S01]  /*2ff0*/  SYNCS.ARRIVE.TRANS64.RED.A1T0 RZ, [R3+URZ], RZ ;  /* 0x000000ff03ff79a7 */ /* 0x0045e200081004ff */
[----:B------:R2:W4:Y:S01]  /*3000*/  @P0 SYNCS.PHASECHK.TRANS64.TRYWAIT P2, [UR4], R2 ;  /* 0x00000002ff0005a7 */ /* 0x0005220008041104 */
[----:B-1----:R-:W-:Y:S01]  /*3010*/  LOP3.LUT P1, RZ, R6, 0x1, RZ, 0xc0, !PT ;  /* 0x0000000106ff7812 */ /* 0x002fe2000782c0ff */
[----:B------:R-:W1:Y:S02]  /*3020*/  SYNCS.PHASECHK.TRANS64.TRYWAIT P0, [UR8+0xc0], R0 ;  /* 0x0000c000ff0075a7 */ /* 0x000e640008001108 */
[----:B-12-4-:R-:W-:Y:S10]  /*3030*/  @!P0 BRA `(.L_x_54) ;  /* 0x0000008000b88947 */ /* 0x016ff40003800000 */
.L_x_143:
[----:B------:R-:W-:Y:S01]  /*3040*/  IADD3 R10, PT, PT, R10, 0x1, RZ ;  /* 0x000000010a0a7810 */ /* 0x000fe20007ffe0ff */
[----:B------:R-:W-:Y:S06]  /*3050*/  BRA.U !UP3, `(.L_x_55) ;  /* 0x000000010b987547 */ /* 0x000fec000b800000 */
[----:B------:R-:W-:Y:S01]  /*3060*/  UPLOP3.LUT UP4, UPT, UPT, UPT, UPT, 0x40, 0x4 ;  /* 0x000000000004789c */ /* 0x000fe20003f8e870 */
[----:B------:R-:W-:Y:S01]  /*3070*/  UMOV UR16, UR10 ;  /* 0x0000000a00107c82 */ /* 0x000fe20008000000 */
[----:B------:R-:W-:Y:S01]  /*3080*/  UMOV UR15, UR5 ;  /* 0x00000005000f7c82 */ /* 0x000fe20008000000 */
[----:B------:R-:W-:-:S08]  /*3090*/  UMOV UR14, UR17 ;  /* 0x00000011000e7c82 */ /* 0x000fd00008000000 */
.L_x_58:
[----:B------:R-:W-:Y:S02]  /*30a0*/  UIADD3 UR16, UPT, UPT, UR16, 0x1, URZ ;  /* 0x0000000110107890 */ /* 0x000fe4000fffe0ff */
[----:B--2---:R-:W-:Y:S02]  /*30b0*/  ULEA UR7, UR14, UR6, 0x3 ;  /* 0x000000060e077291 */ /* 0x004fe4000f8e18ff */
[----:B------:R-:W-:Y:S01]  /*30c0*/  UISETP.NE.AND UP0, UPT, UR16, URZ, UPT ;  /* 0x000000ff1000728c */ /* 0x000fe2000bf05270 */
[----:B----4-:R-:W-:Y:S10]  /*30d0*/  @P2 BRA `(.L_x_56) ;  /* 0x00000000000c2947 */ /* 0x010ff40003800000 */
[----:B-1----:R-:W-:Y:S04]  /*30e0*/  SHF.L.U32 R3, R8, 0x1f, RZ ;  /* 0x0000001f08037819 */ /* 0x002fe800000006ff */
[----:B------:R-:W1:Y:S02]  /*30f0*/  SYNCS.PHASECHK.TRANS64.TRYWAIT P0, [UR7], R3 ;  /* 0x00000003ff0075a7 */ /* 0x000e640008001107 */
[----:B-1----:R-:W-:Y:S05]  /*3100*/  @!P0 BRA `(.L_x_57) ;  /* 0x00000080009c8947 */ /* 0x002fea0003800000 */
.L_x_56:
[----:B------:R-:W-:Y:S01]  /*3110*/  UISETP.NE.AND UP1, UPT, UR15, 0x1, UPT ;  /* 0x000000010f00788c */ /* 0x000fe2000bf25270 */
[----:B------:R-:W-:Y:S01]  /*3120*/  PLOP3.LUT P2, PT, PT, PT, PT, 0x80, 0x8 ;  /* 0x000000000008781c */ /* 0x000fe20003f4f070 */
[----:B------:R-:W-:Y:S02]  /*3130*/  UIADD3 UR17, UPT, UPT, UR14, 0x1, URZ ;  /* 0x000000010e117890 */ /* 0x000fe4000fffe0ff */
[----:B------:R-:W-:Y:S02]  /*3140*/  ULEA UR24, UR14, UR12, 0xa ;  /* 0x0000000c0e187291 */ /* 0x000fe4000f8e50ff */
[----:B------:R-:W-:Y:S01]  /*3150*/  UISETP.NE.AND UP2, UPT, UR17, 0x4, UPT ;  /* 0x000000041100788c */ /* 0x000fe2000bf45270 */
[----:B------:R-:W-:Y:S01]  /*3160*/  PLOP3.LUT P0, PT, PT, PT, UP1, 0x80, 0x8 ;  /* 0x000000000008781c */ /* 0x000fe20003f0f018 */
[----:B------:R-:W-:Y:S02]  /*3170*/  ULEA UR26, UR14, UR11, 0x9 ;  /* 0x0000000b0e1a7291 */ /* 0x000fe4000f8e48ff */
[----:B------:R-:W-:Y:S02]  /*3180*/  USEL UR13, URZ, 0x1, UP2 ;  /* 0x00000001ff0d7887 */ /* 0x000fe40009000000 */
[----:B------:R-:W-:Y:S02]  /*3190*/  USEL UR17, UR17, URZ, UP2 ;  /* 0x000000ff11117287 */ /* 0x000fe40009000000 */
[----:B------:R-:W-:Y:S02]  /*31a0*/  UIADD3 UR30, UPT, UPT, UR24, 0x2, URZ ;  /* 0x00000002181e7890 */ /* 0x000fe4000fffe0ff */
[----:B------:R-:W-:Y:S01]  /*31b0*/  @UP1 ULEA UR4, UR17, UR6, 0x3 ;  /* 0x0000000611041291 */ /* 0x000fe2000f8e18ff */
[----:B------:R-:W-:Y:S01]  /*31c0*/  LOP3.LUT R8, R8, UR13, RZ, 0x3c, !PT ;  /* 0x0000000d08087c12 */ /* 0x000fe2000f8e3cff */
[----:B------:R-:W-:Y:S02]  /*31d0*/  UIADD3 UR28, UPT, UPT, UR26, 0x2, URZ ;  /* 0x000000021a1c7890 */ /* 0x000fe4000fffe0ff */
[----:B------:R-:W-:Y:S01]  /*31e0*/  UIADD3 UR7, UPT, UPT, UR7, 0x20, URZ ;  /* 0x0000002007077890 */ /* 0x000fe2000fffe0ff */
[----:B-1----:R-:W-:Y:S01]  /*31f0*/  @P0 SHF.L.U32 R0, R8, 0x1f, RZ ;  /* 0x0000001f08000819 */ /* 0x002fe200000006ff */
[----:B------:R-:W-:Y:S01]  /*3200*/  UMOV UR25, 0x80004020 ;  /* 0x8000402000197882 */ /* 0x000fe20000000000 */
[----:B------:R-:W-:Y:S01]  /*3210*/  UMOV UR27, 0x80004020 ;  /* 0x80004020001b7882 */ /* 0x000fe20000000000 */
[----:B------:R-:W-:Y:S01]  /*3220*/  UMOV UR31, 0x80004020 ;  /* 0x80004020001f7882 */ /* 0x000fe20000000000 */
[----:B------:R2:W4:Y:S01]  /*3230*/  @P0 SYNCS.PHASECHK.TRANS64.TRYWAIT P2, [UR4], R0 ;  /* 0x00000000ff0005a7 */ /* 0x0005220008041104 */
[----:B------:R-:W-:Y:S01]  /*3240*/  UIADD3 UR15, UPT, UPT, UR15, -0x1, URZ ;  /* 0xffffffff0f0f7890 */ /* 0x000fe2000fffe0ff */
[----:B------:R2:W-:Y:S01]  /*3250*/  UTCQMMA gdesc[UR26], gdesc[UR24], tmem[UR9], tmem[UR22], idesc[UR23], UP4 ;  /* 0x00ff16181a0075ea */ /* 0x0005e2000a000309 */
[----:B------:R-:W-:Y:S01]  /*3260*/  UPLOP3.LUT UP4, UPT, UPT, UPT, UPT, 0x80, 0x8 ;  /* 0x000000000008789c */ /* 0x000fe20003f8f070 */
[----:B------:R-:W-:Y:S01]  /*3270*/  UMOV UR29, 0x80004020 ;  /* 0x80004020001d7882 */ /* 0x000fe20000000000 */
[----:B------:R-:W-:Y:S01]  /*3280*/  UMOV UR14, UR17 ;  /* 0x00000011000e7c82 */ /* 0x000fe20008000000 */
[----:B------:R2:W-:Y:S01]  /*3290*/  UTCQMMA gdesc[UR28], gdesc[UR30], tmem[UR9], tmem[UR20], idesc[UR21], UPT ;  /* 0x00ff141e1c0075ea */ /* 0x0005e2000b800309 */
[----:B------:R2:W-:Y:S01]  /*32a0*/  UTCBAR [UR7], URZ ;  /* 0x000000ff070073e9 */ /* 0x0005e200080000ff */
[----:B------:R-:W-:Y:S06]  /*32b0*/  BRA.U UP0, `(.L_x_58) ;  /* 0xfffffffd00787547 */ /* 0x000fec000b83ffff */
.L_x_55:
[----:B------:R-:W-:Y:S01]  /*32c0*/  UIADD3 UR18, UPT, UPT, UR18, 0x1, URZ ;  /* 0x0000000112127890 */ /* 0x000fe2000fffe0ff */
[C---:B------:R-:W-:Y:S01]  /*32d0*/  ISETP.NE.AND P0, PT, R10.reuse, 0x2, PT ;  /* 0x000000020a00780c */ /* 0x040fe20003f05270 */
[----:B------:R-:W-:Y:S02]  /*32e0*/  UIADD3 UR8, UPT, UPT, UR8, 0xb0, URZ ;  /* 0x000000b008087890 */ /* 0x000fe4000fffe0ff */
[----:B------:R-:W-:Y:S01]  /*32f0*/  UISETP.NE.AND UP0, UPT, UR18, 0x2, UPT ;  /* 0x000000021200788c */ /* 0x000fe2000bf05270 */
[----:B-12---:R-:W-:Y:S02]  /*3300*/  SEL R0, RZ, 0x1, P0 ;  /* 0x00000001ff007807 */ /* 0x006fe40000000000 */
[----:B------:R-:W-:Y:S01]  /*3310*/  SEL R10, R10, RZ, P0 ;  /* 0x000000ff0a0a7207 */ /* 0x000fe20000000000 */
[----:B------:R-:W-:Y:S01]  /*3320*/  USEL UR4, URZ, 0x1, UP0 ;  /* 0x00000001ff047887 */ /* 0x000fe20008000000 */
[----:B------:R-:W-:Y:S01]  /*3330*/  LOP3.LUT R9, R9, R0, RZ, 0x3c, !PT ;  /* 0x0000000009097212 */ /* 0x000fe200078e3cff */
[----:B------:R-:W-:Y:S01]  /*3340*/  USEL UR18, UR18, URZ, UP0 ;  /* 0x000000ff12127287 */ /* 0x000fe20008000000 */
[----:B------:R1:W-:Y:S03]  /*3350*/  UTCBAR [UR8], URZ ;  /* 0x000000ff080073e9 */ /* 0x0003e600080000ff */
[----:B------:R-:W-:Y:S01]  /*3360*/  LOP3.LUT R11, R11, UR4, RZ, 0x3c, !PT ;  /* 0x000000040b0b7c12 */ /* 0x000fe2000f8e3cff */
[----:B------:R-:W-:Y:S07]  /*3370*/  @P1 BRA `(.L_x_59) ;  /* 0xfffffff800c81947 */ /* 0x000fee000383ffff */
[----:B------:R-:W2:Y:S01]  /*3380*/  S2UR UR4, SR_CgaCtaId ;  /* 0x00000000000479c3 */ /* 0x000ea20000008800 */
[----:B------:R-:W-:Y:S01]  /*3390*/  ELECT P0, URZ, PT ;  /* 0x0000000000ff782f */ /* 0x000fe20003800000 */
[----:B------:R-:W-:Y:S01]  /*33a0*/  IMAD.MOV.U32 R0, RZ, RZ, 0x1 ;  /* 0x00000001ff007424 */ /* 0x000fe200078e00ff */
[----:B------:R-:W-:Y:S01]  /*33b0*/  UIADD3 UR6, UPT, UPT, UR6, 0xc0, URZ ;  /* 0x000000c006067890 */ /* 0x000fe2000fffe0ff */
[----:B------:R-:W-:Y:S01]  /*33c0*/  SHF.L.U32 R3, R11, 0x1f, RZ ;  /* 0x0000001f0b037819 */ /* 0x000fe200000006ff */
[----:B------:R-:W-:-:S03]  /*33d0*/  UMOV UR5, 0x40 ;  /* 0x0000004000057882 */ /* 0x000fc60000000000 */
[----:B------:R-:W-:Y:S01]  /*33e0*/  UVIRTCOUNT.DEALLOC.SMPOOL 0x80 ;  /* 0x000000800000784c */ /* 0x000fe20000000000 */
[----:B--2---:R-:W-:Y:S02]  /*33f0*/  ULEA UR4, UR4, UR5, 0x18 ;  /* 0x0000000504047291 */ /* 0x004fe4000f8ec0ff */
[----:B------:R-:W-:-:S07]  /*3400*/  ULEA UR5, UR18, UR6, 0x3 ;  /* 0x0000000612057291 */ /* 0x000fce000f8e18ff */
[----:B------:R2:W-:Y:S02]  /*3410*/  @P0 STS.U8 [UR4+0x1c], R0 ;  /* 0x00001c00ff000988 */ /* 0x0005e40008000004 */
[----:B------:R-:W3:Y:S02]  /*3420*/  SYNCS.PHASECHK.TRANS64.TRYWAIT P0, [UR5], R3 ;  /* 0x00000003ff0075a7 */ /* 0x000ee40008001105 */
[----:B--23--:R-:W-:Y:S05]  /*3430*/  @!P0 BRA `(.L_x_60) ;  /* 0x0000007c00e88947 */ /* 0x00cfea0003800000 */
.L_x_146:
[----:B------:R-:W-:-:S04]  /*3440*/  UIADD3 UR7, UPT, UPT, UR18, 0x1, URZ ;  /* 0x0000000112077890 */ /* 0x000fc8000fffe0ff */
[----:B------:R-:W-:-:S04]  /*3450*/  UISETP.NE.AND UP0, UPT, UR7, 0x2, UPT ;  /* 0x000000020700788c */ /* 0x000fc8000bf05270 */
[----:B------:R-:W-:Y:S02]  /*3460*/  USEL UR5, URZ, 0x1, UP0 ;  /* 0x00000001ff057887 */ /* 0x000fe40008000000 */
[----:B------:R-:W-:-:S04]  /*3470*/  USEL UR7, UR7, URZ, UP0 ;  /* 0x000000ff07077287 */ /* 0x000fc80008000000 */
[----:B------:R-:W-:Y:S01]  /*3480*/  ULEA UR7, UR7, UR6, 0x3 ;  /* 0x0000000607077291 */ /* 0x000fe2000f8e18ff */
[----:B--2---:R-:W-:-:S04]  /*3490*/  LOP3.LUT R3, R11, UR5, RZ, 0x3c, !PT ;  /* 0x000000050b037c12 */ /* 0x004fc8000f8e3cff */
[----:B------:R-:W-:-:S04]  /*34a0*/  SHF.L.U32 R3, R3, 0x1f, RZ ;  /* 0x0000001f03037819 */ /* 0x000fc800000006ff */
[----:B------:R-:W2:Y:S02]  /*34b0*/  SYNCS.PHASECHK.TRANS64.TRYWAIT P0, [UR7], R3 ;  /* 0x00000003ff0075a7 */ /* 0x000ea40008001107 */
[----:B--2---:R-:W-:Y:S05]  /*34c0*/  @!P0 BRA `(.L_x_61) ;  /* 0x0000007c00dc8947 */ /* 0x004fea0003800000 */
.L_x_148:
[----:B------:R-:W-:Y:S01]  /*34d0*/  NOP ;  /* 0x0000000000007918 */ /* 0x000fe20000000000 */
[----:B--2---:R-:W2:Y:S01]  /*34e0*/  LDS R0, [UR4+0x14] ;  /* 0x00001404ff007984 */ /* 0x004ea20008000800 */
[----:B------:R-:W-:Y:S01]  /*34f0*/  ULOP3.LUT UR6, UR19, 0xffff, URZ, 0xc0, !UPT ;  /* 0x0000ffff13067892 */ /* 0x000fe2000f8ec0ff */
[----:B-1----:R-:W-:Y:S01]  /*3500*/  UMOV UR8, 0xffff ;  /* 0x0000ffff00087882 */ /* 0x002fe20000000000 */
[----:B------:R-:W-:Y:S02]  /*3510*/  UMOV UR5, 0x1 ;  /* 0x0000000100057882 */ /* 0x000fe40000000000 */
[----:B------:R-:W-:-:S04]  /*3520*/  USHF.R.U32.HI UR6, URZ, 0x5, UR6 ;  /* 0x00000005ff067899 */ /* 0x000fc80008011606 */
[----:B------:R-:W-:Y:S02]  /*3530*/  USHF.L.U32 UR8, UR8, UR6, URZ ;  /* 0x0000000608087299 */ /* 0x000fe400080006ff */
[----:B------:R-:W-:-:S04]  /*3540*/  USHF.L.U32 UR5, UR5, UR6, URZ ;  /* 0x0000000605057299 */ /* 0x000fc800080006ff */
[----:B--2---:R-:W-:-:S04]  /*3550*/  LOP3.LUT R0, R0, UR8, RZ, 0xc0, !PT ;  /* 0x0000000800007c12 */ /* 0x004fc8000f8ec0ff */
[----:B------:R-:W-:-:S13]  /*3560*/  ISETP.NE.AND P0, PT, R0, UR8, PT ;  /* 0x0000000800007c0c */ /* 0x000fda000bf05270 */
[----:B------:R-:W-:Y:S05]  /*3570*/  @P0 BRA `(.L_x_62) ;  /* 0x0000000000580947 */ /* 0x000fea0003800000 */
[----:B------:R-:W1:Y:S02]  /*3580*/  LDS R0, [UR4+0x18] ;  /* 0x00001804ff007984 */ /* 0x000e640008000800 */
[----:B-1----:R-:W-:-:S04]  /*3590*/  LOP3.LUT R0, R0, UR5, RZ, 0xc0, !PT ;  /* 0x0000000500007c12 */ /* 0x002fc8000f8ec0ff */
[----:B------:R-:W-:-:S13]  /*35a0*/  ISETP.NE.AND P0, PT, R0, UR5, PT ;  /* 0x0000000500007c0c */ /* 0x000fda000bf05270 */
[----:B------:R-:W-:Y:S05]  /*35b0*/  @P0 BRA `(.L_x_63) ;  /* 0x00000000003c0947 */ /* 0x000fea0003800000 */
[----:B------:R-:W1:Y:S01]  /*35c0*/  S2R R2, SR_LANEID ;  /* 0x0000000000027919 */ /* 0x000e620000000000 */
[----:B------:R-:W-:Y:S01]  /*35d0*/  ULOP3.LUT UR8, URZ, UR8, URZ, 0x33, !UPT ;  /* 0x00000008ff087292 */ /* 0x000fe2000f8e33ff */
[----:B------:R-:W-:Y:S01]  /*35e0*/  LOP3.LUT R4, RZ, UR5, RZ, 0x33, !PT ;  /* 0x00000005ff047c12 */ /* 0x000fe2000f8e33ff */
[----:B------:R-:W-:Y:S02]  /*35f0*/  VOTEU.ANY UR7, UPT, PT ;  /* 0x0000000000077886 */ /* 0x000fe400038e0100 */
[----:B------:R-:W-:Y:S01]  /*3600*/  UFLO.U32 UR7, UR7 ;  /* 0x00000007000772bd */ /* 0x000fe200080e0000 */
[----:B------:R-:W2:Y:S01]  /*3610*/  REDUX UR5, R4 ;  /* 0x00000000040573c4 */ /* 0x000ea20000000000 */
[----:B------:R-:W-:-:S06]  /*3620*/  IMAD.U32 R0, RZ, RZ, UR8 ;  /* 0x00000008ff007e24 */ /* 0x000fcc000f8e00ff */
[----:B------:R3:W-:Y:S01]  /*3630*/  UTCATOMSWS.AND URZ, UR8 ;  /* 0x0000000800ff79e3 */ /* 0x0007e20008000000 */
[----:B------:R-:W4:Y:S01]  /*3640*/  REDUX UR6, R0 ;  /* 0x00000000000673c4 */ /* 0x000f220000000000 */
[----:B-1----:R-:W-:Y:S01]  /*3650*/  ISETP.EQ.U32.AND P0, PT, R2, UR7, PT ;  /* 0x0000000702007c0c */ /* 0x002fe2000bf02070 */
[----:B--2---:R-:W-:Y:S01]  /*3660*/  IMAD.U32 R2, RZ, RZ, UR5 ;  /* 0x00000005ff027e24 */ /* 0x004fe2000f8e00ff */
[----:B----4-:R-:W-:-:S11]  /*3670*/  MOV R3, UR6 ;  /* 0x0000000600037c02 */ /* 0x010fd60008000f00 */
[----:B------:R3:W-:Y:S04]  /*3680*/  @P0 ATOMS.AND RZ, [UR4+0x14], R3 ;  /* 0x00001403ffff098c */ /* 0x0007e8000a800004 */
[----:B------:R3:W-:Y:S01]  /*3690*/  @P0 ATOMS.AND RZ, [UR4+0x18], R2 ;  /* 0x00001802ffff098c */ /* 0x0007e2000a800004 */
[----:B------:R-:W-:Y:S05]  /*36a0*/  BRA `(.L_x_64) ;  /* 0x0000000000147947 */ /* 0x000fea0003800000 */
.L_x_63:
[----:B------:R-:W-:Y:S02]  /*36b0*/  MOV R2, 0x36d0 ;  /* 0x000036d000027802 */ /* 0x000fe40000000f00 */
[----:B----45:R-:W-:Y:S05]  /*36c0*/  CALL.REL.NOINC `($__internal_0_$__cuda_sm10x_tcgen05_guardrail_trap_col_being_dealloced_not_returned_by_alloc) ;  /* 0x0000008000c07944 */ /* 0x030fea0003c00000 */
[----:B------:R-:W-:Y:S05]  /*36d0*/  BRA `(.L_x_64) ;  /* 0x0000000000087947 */ /* 0x000fea0003800000 */
.L_x_62:
[----:B------:R-:W-:Y:S02]  /*36e0*/  MOV R2, 0x3700 ;  /* 0x0000370000027802 */ /* 0x000fe40000000f00 */
[----:B----45:R-:W-:Y:S05]  /*36f0*/  CALL.REL.NOINC `($__internal_2_$__cuda_sm10x_tcgen05_guardrail_trap_unallocated_columns_being_dealloced) ;  /* 0x0000008000cc7944 */ /* 0x030fea0003c00000 */
.L_x_64:
[----:B------:R-:W-:Y:S01]  /*3700*/  NOP ;  /* 0x0000000000007918 */ /* 0x000fe20000000000 */
[----:B---3--:R-:W-:Y:S05]  /*3710*/  EXIT ;  /* 0x000000000000794d */ /* 0x008fea0003800000 */
.L_x_48:
[----:B------:R-:W-:-:S09]  /*3720*/  UISETP.NE.OR UP2, UPT, UR8, 0x3, !UP2 ;  /* 0x000000030800788c */ /* 0x000fd2000d745670 */
[----:B------:R-:W-:Y:S05]  /*3730*/  BRA.U UP2, `(.L_x_65) ;  /* 0x0000001102147547 */ /* 0x000fea000b800000 */
[----:B------:R-:W1:Y:S01]  /*3740*/  LDC R0, c[0x0][0xb30] ;  /* 0x0002cc00ff007b82 */ /* 0x000e620000000800 */
[----:B------:R-:W2:Y:S01]  /*3750*/  LDCU.64 UR8, c[0x0][0x888] ;  /* 0x00011100ff0877ac */ /* 0x000ea20008000a00 */
[----:B------:R-:W-:Y:S02]  /*3760*/  HFMA2 R29, -RZ, RZ, 0, 0 ;  /* 0x00000000ff1d7431 */ /* 0x000fe400000001ff */
[----:B------:R-:W-:Y:S01]  /*3770*/  IMAD.MOV.U32 R31, RZ, RZ, 0x1 ;  /* 0x00000001ff1f7424 */ /* 0x000fe200078e00ff */
[----:B------:R-:W-:Y:S01]  /*3780*/  MOV R23, 0x2000 ;  /* 0x0000200000177802 */ /* 0x000fe20000000f00 */
[----:B------:R-:W4:Y:S01]  /*3790*/  LDCU.64 UR4, c[0x0][0x890] ;  /* 0x00011200ff0477ac */ /* 0x000f220008000a00 */
[----:B------:R-:W-:Y:S01]  /*37a0*/  IMAD.MOV.U32 R30, RZ, RZ, RZ ;  /* 0x000000ffff1e7224 */ /* 0x000fe200078e00ff */
[----:B------:R-:W3:Y:S01]  /*37b0*/  LDC R19, c[0x0][0x370] ;  /* 0x0000dc00ff137b82 */ /* 0x000ee20000000800 */
[----:B------:R-:W-:Y:S01]  /*37c0*/  UMOV UR7, 0x400 ;  /* 0x0000040000077882 */ /* 0x000fe20000000000 */
[----:B------:R-:W-:-:S02]  /*37d0*/  UPLOP3.LUT UP1, UPT, UPT, UPT, UPT, 0x40, 0x4 ;  /* 0x000000000004789c */ /* 0x000fc40003f2e870 */
[----:B------:R-:W-:-:S04]  /*37e0*/  ULEA UR7, UR37, UR7, 0x18 ;  /* 0x0000000725077291 */ /* 0x000fc8000f8ec0ff */
[----:B------:R-:W3:Y:S01]  /*37f0*/  LDC R2, c[0x0][0xb0c] ;  /* 0x0002c300ff027b82 */ /* 0x000ee20000000800 */
[----:B------:R-:W-:Y:S02]  /*3800*/  UIADD3 UR13, UPT, UPT, UR7, 0x58, URZ ;  /* 0x00000058070d7890 */ /* 0x000fe4000fffe0ff */
[----:B--2---:R-:W-:Y:S02]  /*3810*/  UISETP.NE.U32.AND UP2, UPT, UR8, URZ, UPT ;  /* 0x000000ff0800728c */ /* 0x004fe4000bf45070 */
[----:B------:R-:W-:Y:S02]  /*3820*/  UIADD3 UR33, UPT, UPT, UR7, 0x40, URZ ;  /* 0x0000004007217890 */ /* 0x000fe4000fffe0ff */
[----:B----4-:R-:W-:Y:S01]  /*3830*/  UISETP.NE.U32.AND UP3, UPT, UR4, URZ, UPT ;  /* 0x000000ff0400728c */ /* 0x010fe2000bf65070 */
[----:B------:R-:W2:Y:S01]  /*3840*/  LDC R18, c[0x0][0xb20] ;  /* 0x0002c800ff127b82 */ /* 0x000ea20000000800 */
[----:B-1----:R-:W-:Y:S01]  /*3850*/  ISETP.NE.AND P1, PT, R0, 0x1, PT ;  /* 0x000000010000780c */ /* 0x002fe20003f25270 */
[----:B------:R-:W-:-:S02]  /*3860*/  UISETP.NE.AND.EX UP2, UPT, UR9, URZ, UPT, UP2 ;  /* 0x000000ff0900728c */ /* 0x000fc4000bf45320 */
[----:B------:R-:W-:Y:S02]  /*3870*/  UIADD3 UR25, UPT, UPT, UR7, 0x48, URZ ;  /* 0x0000004807197890 */ /* 0x000fe4000fffe0ff */
[----:B------:R-:W-:Y:S02]  /*3880*/  UIADD3 UR17, UPT, UPT, UR7, 0x50, URZ ;  /* 0x0000005007117890 */ /* 0x000fe4000fffe0ff */
[----:B------:R-:W1:Y:S01]  /*3890*/  LDC.64 R32, c[0x0][0x348] ;  /* 0x0000d200ff207b82 */ /* 0x000e620000000a00 */
[----:B------:R-:W-:Y:S02]  /*38a0*/  UPRMT UR13, UR37, 0x654, UR13 ;  /* 0x00000654250d7896 */ /* 0x000fe4000800000d */
[----:B------:R-:W-:-:S05]  /*38b0*/  UISETP.NE.AND.EX UP3, UPT, UR5, URZ, UPT, UP3 ;  /* 0x000000ff0500728c */ /* 0x000fca000bf65330 */
[----:B------:R-:W4:Y:S08]  /*38c0*/  LDC.64 R16, c[0x0][0xb10] ;  /* 0x0002c400ff107b82 */ /* 0x000f300000000a00 */
[----:B------:R-:W1:Y:S08]  /*38d0*/  LDC.64 R6, c[0x0][0xb18] ;  /* 0x0002c600ff067b82 */ /* 0x000e700000000a00 */
[----:B------:R-:W1:Y:S08]  /*38e0*/  LDC.64 R4, c[0x0][0xb28] ;  /* 0x0002ca00ff047b82 */ /* 0x000e700000000a00 */
[----:B--23--:R-:W1:Y:S02]  /*38f0*/  LDC R22, c[0x0][0x374] ;  /* 0x0000dd00ff167b82 */ /* 0x00ce640000000800 */
.L_x_76:
[C---:B------:R-:W-:Y:S02]  /*3900*/  LEA R0, R30.reuse, UR7, 0x3 ;  /* 0x000000071e007c11 */ /* 0x040fe4000f8e18ff */
[----:B------:R-:W-:Y:S02]  /*3910*/  SHF.L.U32 R3, R29, 0x1f, RZ ;  /* 0x0000001f1d037819 */ /* 0x000fe400000006ff */
[----:B------:R-:W-:Y:S02]  /*3920*/  LEA R24, R30, UR7, 0x4 ;  /* 0x000000071e187c11 */ /* 0x000fe4000f8e20ff */
[----:B--2---:R-:W2:Y:S02]  /*3930*/  SYNCS.PHASECHK.TRANS64.TRYWAIT P0, [R0+URZ+0x90], R3 ;  /* 0x00009003000075a7 */ /* 0x004ea400080011ff */
[----:B--2---:R-:W-:Y:S05]  /*3940*/  @!P0 BRA `(.L_x_66) ;  /* 0x0000007800d48947 */ /* 0x004fea0003800000 */
.L_x_149:
[----:B------:R-:W-:Y:S01]  /*3950*/  ISETP.GE.AND P0, PT, R72, 0x1, PT ;  /* 0x000000014800780c */ /* 0x000fe20003f06270 */
[----:B------:R-:W3:Y:S01]  /*3960*/  LDS.128 R24, [R24+0x100] ;  /* 0x0001000018187984 */ /* 0x000ee20000000c00 */
[----:B--2---:R-:W-:Y:S01]  /*3970*/  VIADD R0, R0, 0xa0 ;  /* 0x000000a000007836 */ /* 0x004fe20000000000 */
[----:B------:R-:W-:Y:S01]  /*3980*/  @!PT LDS RZ, [RZ] ;  /* 0x00000000fffff984 */ /* 0x000fe20000000800 */
[----:B------:R-:W-:Y:S01]  /*3990*/  @!PT LDS RZ, [RZ] ;  /* 0x00000000fffff984 */ /* 0x000fe20000000800 */
[----:B------:R-:W-:Y:S01]  /*39a0*/  @!PT LDS RZ, [RZ] ;  /* 0x00000000fffff984 */ /* 0x000fe20000000800 */
[----:B------:R-:W-:Y:S01]  /*39b0*/  @!PT LDS RZ, [RZ] ;  /* 0x00000000fffff984 */ /* 0x000fe20000000800 */
[----:B------:R2:W-:Y:S06]  /*39c0*/  MEMBAR.ALL.CTA ;  /* 0x0000000000007992 */ /* 0x0005ec0000008000 */
[----:B--2---:R-:W2:Y:S01]  /*39d0*/  FENCE.VIEW.ASYNC.S ;  /* 0x00000000000073c6 */ /* 0x004ea20000000000 */
[----:B------:R-:W-:Y:S04]  /*39e0*/  PRMT R0, RZ, 0x654, R0 ;  /* 0x00000654ff007816 */ /* 0x000fe80000000000 */
[----:B--2---:R2:W-:Y:S01]  /*39f0*/  SYNCS.ARRIVE.TRANS64.RED.A1T0 RZ, [R0+URZ], RZ ;  /* 0x000000ff00ff79a7 */ /* 0x0045e200081004ff */
[----:B---3--:R-:W-:Y:S11]  /*3a00*/  LOP3.LUT P3, RZ, R26, 0x1, RZ, 0xc0, !PT ;  /* 0x000000011aff7812 */ /* 0x008ff6000786c0ff */
[----:B------:R-:W-:Y:S02]  /*3a10*/  @!UPT UIADD3 URZ, UPT, UPT, URZ, URZ, URZ ;  /* 0x000000fffffff290 */ /* 0x000fe4000fffe0ff */
[----:B------:R-:W-:Y:S02]  /*3a20*/  @P3 MOV R13, R24 ;  /* 0x00000018000d3202 */ /* 0x000fe40000000f00 */
[----:B------:R-:W-:Y:S01]  /*3a30*/  @P3 LOP3.LUT R8, R25, 0xffff, RZ, 0xc0, !PT ;  /* 0x0000ffff19083812 */ /* 0x000fe200078ec0ff */
[----:B--2---:R-:W-:Y:S06]  /*3a40*/  @!P0 BRA `(.L_x_67) ;  /* 0x0000000000a48947 */ /* 0x004fec0003800000 */
[----:B-1----:R-:W-:Y:S01]  /*3a50*/  IMAD.HI.U32 R35, R22, R7, RZ ;  /* 0x0000000716237227 */ /* 0x002fe200078e00ff */
[----:B------:R-:W-:Y:S02]  /*3a60*/  ISETP.NE.AND P0, PT, R6, 0x1, PT ;  /* 0x000000010600780c */ /* 0x000fe40003f05270 */
[----:B------:R-:W-:Y:S01]  /*3a70*/  ISETP.NE.AND P2, PT, R72, 0x1, PT ;  /* 0x000000014800780c */ /* 0x000fe20003f45270 */
[----:B----4-:R-:W-:Y:S01]  /*3a80*/  IMAD.HI.U32 R34, R19, R16, RZ ;  /* 0x0000001013227227 */ /* 0x010fe200078e00ff */
[----:B------:R-:W-:Y:S02]  /*3a90*/  SHF.R.U32.HI R35, RZ, R18, R35 ;  /* 0x00000012ff237219 */ /* 0x000fe40000011623 */
[----:B------:R-:W-:Y:S01]  /*3aa0*/  ISETP.NE.AND P4, PT, R2, 0x1, PT ;  /* 0x000000010200780c */ /* 0x000fe20003f85270 */
[----:B------:R-:W-:Y:S01]  /*3ab0*/  IMAD.HI.U32 R36, R13, R16, RZ ;  /* 0x000000100d247227 */ /* 0x000fe200078e00ff */
[----:B------:R-:W-:Y:S02]  /*3ac0*/  SHF.R.U32.HI R34, RZ, R17, R34 ;  /* 0x00000011ff227219 */ /* 0x000fe40000011622 */
[----:B------:R-:W-:Y:S01]  /*3ad0*/  SEL R3, R22, R35, !P0 ;  /* 0x0000002316037207 */ /* 0x000fe20004000000 */
[C---:B------:R-:W-:Y:S01]  /*3ae0*/  IMAD.HI.U32 R35, R8.reuse, R7, RZ ;  /* 0x0000000708237227 */ /* 0x040fe200078e00ff */
[----:B------:R-:W-:Y:S02]  /*3af0*/  SEL R11, R19, R34, !P4 ;  /* 0x00000022130b7207 */ /* 0x000fe40006000000 */
[----:B------:R-:W-:Y:S01]  /*3b00*/  SHF.R.U32.HI R36, RZ, R17, R36 ;  /* 0x00000011ff247219 */ /* 0x000fe20000011624 */
[----:B------:R-:W-:Y:S01]  /*3b10*/  IMAD.HI.U32 R38, R3, R4, RZ ;  /* 0x0000000403267227 */ /* 0x000fe200078e00ff */
[----:B------:R-:W-:Y:S03]  /*3b20*/  SHF.R.U32.HI R35, RZ, R18, R35 ;  /* 0x00000012ff237219 */ /* 0x000fe60000011623 */
[----:B------:R-:W-:Y:S01]  /*3b30*/  IMAD.HI.U32 R34, R11, R4, RZ ;  /* 0x000000040b227227 */ /* 0x000fe200078e00ff */
[----:B------:R-:W-:Y:S02]  /*3b40*/  @P2 SHF.R.U32.HI R3, RZ, R5, R38 ;  /* 0x00000005ff032219 */ /* 0x000fe40000011626 */
[----:B------:R-:W-:Y:S02]  /*3b50*/  SEL R9, R8, R35, !P0 ;  /* 0x0000002308097207 */ /* 0x000fe40004000000 */
[----:B------:R-:W-:Y:S01]  /*3b60*/  @P2 SHF.R.U32.HI R11, RZ, R5, R34 ;  /* 0x00000005ff0b2219 */ /* 0x000fe20000011622 */
[C---:B------:R-:W-:Y:S01]  /*3b70*/  IMAD R10, R72.reuse, R3, RZ ;  /* 0x00000003480a7224 */ /* 0x040fe200078e02ff */
[----:B------:R-:W-:Y:S01]  /*3b80*/  SEL R3, R13, R36, !P4 ;  /* 0x000000240d037207 */ /* 0x000fe20006000000 */
[C---:B------:R-:W-:Y:S03]  /*3b90*/  IMAD.HI.U32 R14, R9.reuse, R4, RZ ;  /* 0x00000004090e7227 */ /* 0x040fe600078e00ff */
[----:B------:R-:W-:Y:S01]  /*3ba0*/  ISETP.GE.AND P0, PT, R9, R10, PT ;  /* 0x0000000a0900720c */ /* 0x000fe20003f06270 */
[C---:B------:R-:W-:Y:S01]  /*3bb0*/  IMAD R12, R72.reuse, R11, RZ ;  /* 0x0000000b480c7224 */ /* 0x040fe200078e02ff */
[-C--:B------:R-:W-:Y:S04]  /*3bc0*/  SHF.R.U32.HI R14, RZ, R5.reuse, R14 ;  /* 0x00000005ff0e7219 */ /* 0x080fe8000001160e */
[----:B------:R-:W-:Y:S02]  /*3bd0*/  ISETP.GE.OR P0, PT, R3, R12, P0 ;  /* 0x0000000c0300720c */ /* 0x000fe40000706670 */
[----:B------:R-:W-:Y:S05]  /*3be0*/  SEL R15, R9, R14, !P2 ;  /* 0x0000000e090f7207 */ /* 0x000fea0005000000 */
[----:B------:R-:W-:Y:S04]  /*3bf0*/  IMAD.MOV R14, RZ, RZ, -R15 ;  /* 0x000000ffff0e7224 */ /* 0x000fe800078e0a0f */
[----:B------:R-:W-:Y:S02]  /*3c00*/  IMAD R14, R72, R14, R9 ;  /* 0x0000000e480e7224 */ /* 0x000fe400078e0209 */
[C---:B------:R-:W-:Y:S05]  /*3c10*/  @!P0 IMAD.HI.U32 R10, R3.reuse, R4, RZ ;  /* 0x00000004030a8227 */ /* 0x040fea00078e00ff */
[----:B------:R-:W-:Y:S04]  /*3c20*/  @!P0 SHF.R.U32.HI R10, RZ, R5, R10 ;  /* 0x00000005ff0a8219 */ /* 0x000fe8000001160a */
[----:B------:R-:W-:Y:S01]  /*3c30*/  @!P0 SEL R0, R3, R10, !P2 ;  /* 0x0000000a03008207 */ /* 0x000fe20005000000 */
[----:B------:R-:W-:Y:S03]  /*3c40*/  IMAD.MOV R10, RZ, RZ, -R3 ;  /* 0x000000ffff0a7224 */ /* 0x000fe600078e0a03 */
[----:B------:R-:W-:Y:S01]  /*3c50*/  @!P0 IADD3 R15, PT, PT, R15, -R0, RZ ;  /* 0x800000000f0f8210 */ /* 0x000fe20007ffe0ff */
[----:B------:R-:W-:Y:S01]  /*3c60*/  @!P0 IMAD R0, R11, R14, R0 ;  /* 0x0000000e0b008224 */ /* 0x000fe200078e0200 */
[----:B------:R-:W-:Y:S01]  /*3c70*/  IADD3 R11, PT, PT, -R9, RZ, RZ ;  /* 0x000000ff090b7210 */ /* 0x000fe20007ffe1ff */
[----:B------:R-:W-:Y:S02]  /*3c80*/  IMAD R13, R2, R10, R13 ;  /* 0x0000000a020d7224 */ /* 0x000fe400078e020d */
[----:B------:R-:W-:Y:S02]  /*3c90*/  @!P0 IMAD R9, R15, R72, R3 ;  /* 0x000000480f098224 */ /* 0x000fe400078e0203 */
[----:B------:R-:W-:Y:S02]  /*3ca0*/  @!P0 IMAD.MOV.U32 R3, RZ, RZ, R0 ;  /* 0x000000ffff038224 */ /* 0x000fe400078e0000 */
[----:B------:R-:W-:Y:S02]  /*3cb0*/  IMAD R8, R6, R11, R8 ;  /* 0x0000000b06087224 */ /* 0x000fe400078e0208 */
[----:B------:R-:W-:Y:S02]  /*3cc0*/  IMAD R13, R3, R2, R13 ;  /* 0x00000002030d7224 */ /* 0x000fe400078e020d */
[----:B------:R-:W-:Y:S02]  /*3cd0*/  IMAD R8, R9, R6, R8 ;  /* 0x0000000609087224 */ /* 0x000fe400078e0208 */
.L_x_67:
[----:B------:R-:W-:Y:S05]  /*3ce0*/  BRA.U UP1, `(.L_x_68) ;  /* 0x0000000101107547 */ /* 0x000fea000b800000 */
[----:B------:R-:W-:Y:S04]  /*3cf0*/  MOV R0, UR6 ;  /* 0x0000000600007c02 */ /* 0x000fe80008000f00 */
[----:B------:R-:W-:Y:S04]  /*3d00*/  SHF.L.U32 R3, R0, 0x1f, RZ ;  /* 0x0000001f00037819 */ /* 0x000fe800000006ff */
[----:B------:R-:W2:Y:S02]  /*3d10*/  SYNCS.PHASECHK.TRANS64.TRYWAIT P0, [UR7+0x88], R3 ;  /* 0x00008803ff0075a7 */ /* 0x000ea40008001107 */
[----:B--2---:R-:W-:Y:S05]  /*3d20*/  @!P0 BRA `(.L_x_69) ;  /* 0x0000007400f08947 */ /* 0x004fea0003800000 */
.L_x_68:
[----:B------:R-:W-:Y:S02]  /*3d30*/  R2UR UR35, R21 ;  /* 0x00000000152372ca */ /* 0x000fe400000e0000 */
[----:B------:R-:W-:Y:S02]  /*3d40*/  R2UR UR34, R20 ;  /* 0x00000000142272ca */ /* 0x000fe400000e0000 */
[----:B------:R-:W-:Y:S02]  /*3d50*/  ISETP.NE.U32.AND P2, PT, RZ, UR4, PT ;  /* 0x00000004ff007c0c */ /* 0x000fe4000bf45070 */
[----:B------:R-:W-:Y:S02]  /*3d60*/  SHF.L.U32 R12, R31, 0x1f, RZ ;  /* 0x0000001f1f0c7819 */ /* 0x000fe400000006ff */
[----:B------:R-:W-:Y:S05]  /*3d70*/  ISETP.NE.AND.EX P2, PT, RZ, UR5, PT, P2 ;  /* 0x00000005ff007c0c */ /* 0x000fea000bf45320 */
[----:B------:R-:W-:Y:S02]  /*3d80*/  USHF.L.U32 UR35, UR35, 0x7, URZ ;  /* 0x0000000723237899 */ /* 0x000fe400080006ff */
[----:B------:R-:W-:Y:S01]  /*3d90*/  USHF.L.U32 UR34, UR34, 0x8, URZ ;  /* 0x0000000822227899 */ /* 0x000fe200080006ff */
[----:B------:R-:W-:Y:S11]  /*3da0*/  BRA.U !UP3, `(.L_x_70) ;  /* 0x000000010b347547 */ /* 0x000ff6000b800000 */
[----:B------:R-:W-:Y:S01]  /*3db0*/  UPLOP3.LUT UP0, UPT, UPT, UPT, UP2, 0x80, 0x8 ;  /* 0x000000000008789c */ /* 0x000fe20003f0f020 */
[----:B--2---:R-:W-:Y:S02]  /*3dc0*/  HFMA2 R0, -RZ, RZ, 0, 5.9604644775390625e-08 ;  /* 0x00000001ff007431 */ /* 0x004fe400000001ff */
[----:B------:R-:W-:Y:S03]  /*3dd0*/  IMAD.MOV.U32 R171, RZ, RZ, 0x1 ;  /* 0x00000001ffab7424 */ /* 0x000fe600078e00ff */
[----:B------:R-:W-:Y:S05]  /*3de0*/  PLOP3.LUT P0, PT, PT, PT, UP0, 0x80, 0x8 ;  /* 0x000000000008781c */ /* 0x000fea0003f0f008 */
[----:B------:R-:W2:Y:S01]  /*3df0*/  @UP0 LDCU.64 UR10, c[0x0][0x888] ;  /* 0x00011100ff0a07ac */ /* 0x000ea20008000a00 */
[----:B------:R-:W-:Y:S07]  /*3e00*/  @UP0 UIMAD UR8, UR36, UR4, URZ ;  /* 0x00000004240802a4 */ /* 0x000fee000f8e02ff */
[----:B------:R-:W-:Y:S01]  /*3e10*/  @!P0 PRMT R171, R0, 0x7610, R171 ;  /* 0x0000761000ab8816 */ /* 0x000fe200000000ab */
[----:B--2---:R-:W-:Y:S03]  /*3e20*/  @UP0 UIMAD.WIDE UR10, UR8, 0x4, UR10 ;  /* 0x00000004080a08a5 */ /* 0x004fe6000f8e020a */
[----:B------:R-:W2:Y:S03]  /*3e30*/  @!UP0 LDCU UR8, c[0x0][0x880] ;  /* 0x00011000ff0887ac */ /* 0x000ea60008000800 */
[----:B------:R-:W-:Y:S01]  /*3e40*/  IMAD.U32 R10, RZ, RZ, UR10 ;  /* 0x0000000aff0a7e24 */ /* 0x000fe2000f8e00ff */
[----:B------:R-:W-:Y:S05]  /*3e50*/  MOV R11, UR11 ;  /* 0x0000000b000b7c02 */ /* 0x000fea0008000f00 */
[----:B-----5:R3:W5:Y:S02]  /*3e60*/  @P0 LDG.E R81, desc[UR46][R10.64] ;  /* 0x0000002e0a510981 */ /* 0x020764000c1e1900 */
[----:B--23--:R-:W-:Y:S07]  /*3e70*/  @!P0 IMAD.U32 R81, RZ, RZ, UR8 ;  /* 0x00000008ff518e24 */ /* 0x00cfee000f8e00ff */
.L_x_70:
[----:B-----5:R-:W-:Y:S01]  /*3e80*/  @!P2 FSETP.EQ.AND P0, PT, R81, RZ, PT ;  /* 0x000000ff5100a20b */ /* 0x020fe20003f02000 */
[----:B------:R-:W-:Y:S01]  /*3e90*/  @!UPT UIADD3 URZ, UPT, UPT, URZ, URZ, URZ ;  /* 0x000000fffffff290 */ /* 0x000fe2000fffe0ff */
[----:B------:R-:W-:Y:S11]  /*3ea0*/  @!P2 BRA `(.L_x_71) ;  /* 0x000000000014a947 */ /* 0x000ff60003800000 */
[----:B------:R-:W-:Y:S02]  /*3eb0*/  LOP3.LUT P2, RZ, R171, 0xff, RZ, 0xc0, !PT ;  /* 0x000000ffabff7812 */ /* 0x000fe4000784c0ff */
[----:B------:R-:W-:Y:S04]  /*3ec0*/  PLOP3.LUT P0, PT, PT, PT, UP0, 0x80, 0x8 ;  /* 0x000000000008781c */ /* 0x000fe80003f0f008 */
[----:B------:R-:W-:Y:S07]  /*3ed0*/  PLOP3.LUT P0, PT, P0, PT, PT, 0x8, 0x80 ;  /* 0x000000000080781c */ /* 0x000fee000070e170 */
[----:B------:R-:W-:Y:S11]  /*3ee0*/  @P2 FSETP.EQ.AND P0, PT, R81, RZ, PT ;  /* 0x000000ff5100220b */ /* 0x000ff60003f02000 */
[----:B------:R-:W-:Y:S02]  /*3ef0*/  @!UPT UIADD3 URZ, UPT, UPT, URZ, URZ, URZ ;  /* 0x000000fffffff290 */ /* 0x000fe4000fffe0ff */
.L_x_71:
[----:B------:R-:W3:Y:S01]  /*3f00*/  SYNCS.PHASECHK.TRANS64.TRYWAIT P2, [UR7+0x60], R12 ;  /* 0x0000600cff0075a7 */ /* 0x000ee20008041107 */
[----:B------:R-:W-:Y:S04]  /*3f10*/  ELECT P4, URZ, PT ;  /* 0x0000000000ff782f */ /* 0x000fe80003880000 */
[----:B------:R-:W-:Y:S11]  /*3f20*/  PLOP3.LUT P4, PT, P0, P4, PT, 0xf2, 0x2f ;  /* 0x00000000002f781c */ /* 0x000ff60000789e72 */
[----:B------:R-:W-:Y:S02]  /*3f30*/  @!UPT UIADD3 URZ, UPT, UPT, URZ, URZ, URZ ;  /* 0x000000fffffff290 */ /* 0x000fe4000fffe0ff */
[----:B-1----:R-:W-:Y:S05]  /*3f40*/  @!P4 IADD3 R9, P0, PT, R32, 0x580, RZ ;  /* 0x000005802009c810 */ /* 0x002fea0007f1e0ff */
[----:B--2---:R-:W-:Y:S01]  /*3f50*/  @!P4 IMAD.X R0, RZ, RZ, R33, P0 ;  /* 0x000000ffff00c224 */ /* 0x004fe200000e0621 */
[----:B---3--:R-:W-:Y:S07]  /*3f60*/  @!P2 BRA `(.L_x_72) ;  /* 0x000000740078a947 */ /* 0x008fee0003800000 */
.L_x_152:
[----:B------:R-:W-:Y:S01]  /*3f70*/  @!P4 R2UR UR8, R0 ;  /* 0x000000000008c2ca */ /* 0x000fe200000e0000 */
[----:B------:R-:W-:Y:S01]  /*3f80*/  VOTEU.ALL UP1, P4 ;  /* 0x0000000000ff7886 */ /* 0x000fe20002020000 */
[----:B------:R-:W-:Y:S01]  /*3f90*/  @!P4 R2UR UR9, R9 ;  /* 0x000000000909c2ca */ /* 0x000fe200000e0000 */
[----:B------:R-:W-:Y:S01]  /*3fa0*/  @!P4 IMAD.MOV.U32 R0, RZ, RZ, 0x2000 ;  /* 0x00002000ff00c424 */ /* 0x000fe200078e00ff */
[----:B------:R-:W-:Y:S01]  /*3fb0*/  UMOV UR10, 0x0 ;  /* 0x00000000000a7882 */ /* 0x000fe20000000000 */
[----:B------:R-:W-:Y:S01]  /*3fc0*/  UMOV UR11, 0x10000000 ;  /* 0x10000000000b7882 */ /* 0x000fe20000000000 */
[----:B------:R-:W-:Y:S01]  /*3fd0*/  @!UP1 UIADD3 UR32, UPT, UPT, UR7, 0x200, URZ ;  /* 0x0000020007209890 */ /* 0x000fe2000fffe0ff */
[----:B------:R-:W-:Y:S01]  /*3fe0*/  @!P4 IADD3 R9, P0, PT, R32, 0x580, RZ ;  /* 0x000005802009c810 */ /* 0x000fe20007f1e0ff */
[----:B------:R-:W-:Y:S05]  /*3ff0*/  VOTEU.ALL UP1, P4 ;  /* 0x0000000000ff7886 */ /* 0x000fea0002020000 */
[----:B------:R-:W-:Y:S01]  /*4000*/  IMAD.U32 R11, RZ, RZ, UR8 ;  /* 0x00000008ff0b7e24 */ /* 0x000fe2000f8e00ff */
[----:B------:R-:W-:Y:S01]  /*4010*/  UPRMT UR8, UR37, 0x654, UR33 ;  /* 0x0000065425087896 */ /* 0x000fe20008000021 */
[----:B------:R-:W-:Y:S03]  /*4020*/  IMAD.U32 R10, RZ, RZ, UR9 ;  /* 0x00000009ff0a7e24 */ /* 0x000fe6000f8e00ff */
[----:B------:R-:W-:Y:S02]  /*4030*/  @!P4 R2UR UR15, R11 ;  /* 0x000000000b0fc2ca */ /* 0x000fe400000e0000 */
[----:B------:R-:W-:Y:S11]  /*4040*/  @!P4 R2UR UR14, R10 ;  /* 0x000000000a0ec2ca */ /* 0x000ff600000e0000 */
[----:B------:R-:W-:Y:S02]  /*4050*/  @!UPT UIADD3 URZ, UPT, UPT, URZ, URZ, URZ ;  /* 0x000000fffffff290 */ /* 0x000fe4000fffe0ff */
[----:B------:R2:W-:Y:S01]  /*4060*/  @!UP1 UTMALDG.3D [UR32], [UR14], desc[UR10] ;  /* 0x00000a200e0095b4 */ /* 0x0005e20008011000 */
[----:B------:R3:W-:Y:S01]  /*4070*/  @!P4 SYNCS.ARRIVE.TRANS64.RED.A0TR RZ, [UR7+0x40], R0 ;  /* 0x00004000ffffc9a7 */ /* 0x0007e20008300407 */
[----:B------:R-:W-:Y:S01]  /*4080*/  SYNCS.ARRIVE.TRANS64.RED.A1T0 RZ, [UR8], RZ ;  /* 0x000000ffffff79a7 */ /* 0x000fe20008100408 */
[----:B---3--:R-:W-:Y:S01]  /*4090*/  @!P4 IMAD.X R0, RZ, RZ, R33, P0 ;  /* 0x000000ffff00c224 */ /* 0x008fe200000e0621 */
[----:B------:R-:W3:Y:S02]  /*40a0*/  SYNCS.PHASECHK.TRANS64.TRYWAIT P2, [UR7+0x68], R12 ;  /* 0x0000680cff0075a7 */ /* 0x000ee40008041107 */
[----:B--23--:R-:W-:Y:S05]  /*40b0*/  @!P2 BRA `(.L_x_73) ;  /* 0x00000074003ca947 */ /* 0x00cfea0003800000 */
.L_x_154:
        /* <DEDUP_REMOVED lines=8> */
[----:B------:R-:W-:Y:S01]  /*4140*/  @!UP1 UIADD3 UR24, UPT, UPT, UR7, 0x2200, URZ ;  /* 0x0000220007189890 */ /* 0x000fe2000fffe0ff */
[----:B------:R-:W-:Y:S01]  /*4150*/  VOTEU.ALL UP1, P4 ;  /* 0x0000000000ff7886 */ /* 0x000fe20002020000 */
[----:B------:R-:W-:Y:S01]  /*4160*/  UMOV UR27, UR35 ;  /* 0x00000023001b7c82 */ /* 0x000fe20008000000 */
[----:B------:R-:W-:Y:S02]  /*4170*/  UMOV UR28, UR36 ;  /* 0x00000024001c7c82 */ /* 0x000fe40008000000 */
[----:B------:R-:W-:Y:S01]  /*4180*/  IMAD.U32 R11, RZ, RZ, UR8 ;  /* 0x00000008ff0b7e24 */ /* 0x000fe2000f8e00ff */
[----:B------:R-:W-:Y:S01]  /*4190*/  UPRMT UR8, UR37, 0x654, UR25 ;  /* 0x0000065425087896 */ /* 0x000fe20008000019 */
[----:B------:R-:W-:Y:S02]  /*41a0*/  IMAD.U32 R10, RZ, RZ, UR9 ;  /* 0x00000009ff0a7e24 */ /* 0x000fe4000f8e00ff */
[----:B------:R-:W-:Y:S01]  /*41b0*/  @!P4 IMAD.X R20, RZ, RZ, R33, P0 ;  /* 0x000000ffff14c224 */ /* 0x000fe200000e0621 */
[----:B------:R-:W-:Y:S02]  /*41c0*/  @!P4 R2UR UR15, R11 ;  /* 0x000000000b0fc2ca */ /* 0x000fe400000e0000 */
[----:B------:R-:W-:Y:S11]  /*41d0*/  @!P4 R2UR UR14, R10 ;  /* 0x000000000a0ec2ca */ /* 0x000ff600000e0000 */
[----:B------:R-:W-:Y:S02]  /*41e0*/  @!UPT UIADD3 URZ, UPT, UPT, URZ, URZ, URZ ;  /* 0x000000fffffff290 */ /* 0x000fe4000fffe0ff */
[----:B------:R2:W-:Y:S01]  /*41f0*/  @!UP1 UTMALDG.3D [UR24], [UR14], desc[UR10] ;  /* 0x00000a180e0095b4 */ /* 0x0005e20008011000 */
[----:B------:R2:W-:Y:S01]  /*4200*/  @!P4 SYNCS.ARRIVE.TRANS64.RED.A0TR RZ, [UR7+0x48], R0 ;  /* 0x00004800ffffc9a7 */ /* 0x0005e20008300407 */
[----:B------:R-:W-:Y:S01]  /*4210*/  SYNCS.ARRIVE.TRANS64.RED.A1T0 RZ, [UR8], RZ ;  /* 0x000000ffffff79a7 */ /* 0x000fe20008100408 */
[----:B------:R-:W3:Y:S02]  /*4220*/  SYNCS.PHASECHK.TRANS64.TRYWAIT P2, [UR7+0x70], R12 ;  /* 0x0000700cff0075a7 */ /* 0x000ee40008041107 */
[----:B--23--:R-:W-:Y:S05]  /*4230*/  @!P2 BRA `(.L_x_74) ;  /* 0x0000007000f4a947 */ /* 0x00cfea0003800000 */
.L_x_156:
[----:B------:R-:W2:Y:S01]  /*4240*/  LDC.64 R14, c[0x0][0xb10] ;  /* 0x0002c400ff0e7b82 */ /* 0x000ea20000000a00 */
[----:B------:R-:W-:Y:S01]  /*4250*/  @!P4 R2UR UR8, R20 ;  /* 0x000000001408c2ca */ /* 0x000fe200000e0000 */
[----:B------:R-:W-:Y:S01]  /*4260*/  VOTEU.ALL UP1, P4 ;  /* 0x0000000000ff7886 */ /* 0x000fe20002020000 */
[----:B------:R-:W-:Y:S01]  /*4270*/  @!P4 R2UR UR9, R21 ;  /* 0x000000001509c2ca */ /* 0x000fe200000e0000 */
[----:B------:R-:W-:Y:S01]  /*4280*/  UMOV UR10, 0x0 ;  /* 0x00000000000a7882 */ /* 0x000fe20000000000 */
[----:B------:R-:W-:Y:S03]  /*4290*/  UMOV UR11, 0x10000000 ;  /* 0x10000000000b7882 */ /* 0x000fe60000000000 */
[----:B------:R-:W3:Y:S01]  /*42a0*/  LDC.64 R10, c[0x0][0xb18] ;  /* 0x0002c600ff0a7b82 */ /* 0x000ee20000000a00 */
[----:B------:R-:W-:Y:S01]  /*42b0*/  @!UP1 UIADD3 UR18, UPT, UPT, UR34, 0x80, URZ ;  /* 0x0000008022129890 */ /* 0x000fe2000fffe0ff */
[----:B------:R-:W-:Y:S01]  /*42c0*/  @P3 SHF.R.U32.HI R28, RZ, 0x10, R25 ;  /* 0x00000010ff1c3819 */ /* 0x000fe20000011619 */
[----:B------:R-:W-:Y:S01]  /*42d0*/  @!UP1 UIADD3 UR16, UPT, UPT, UR7, 0x4200, URZ ;  /* 0x0000420007109890 */ /* 0x000fe2000fffe0ff */
[----:B------:R-:W-:Y:S01]  /*42e0*/  VIADD R30, R30, 0x1 ;  /* 0x000000011e1e7836 */ /* 0x000fe20000000000 */
[----:B------:R-:W-:Y:S03]  /*42f0*/  VOTEU.ALL UP1, P4 ;  /* 0x0000000000ff7886 */ /* 0x000fe60002020000 */
[----:B------:R-:W5:Y:S01]  /*4300*/  @!P1 LDC R0, c[0x0][0xb20] ;  /* 0x0002c800ff009b82 */ /* 0x000f620000000800 */
[----:B------:R-:W-:Y:S01]  /*4310*/  UMOV UR19, UR35 ;  /* 0x0000002300137c82 */ /* 0x000fe20008000000 */
[----:B------:R-:W-:Y:S01]  /*4320*/  IMAD.U32 R21, RZ, RZ, UR8 ;  /* 0x00000008ff157e24 */ /* 0x000fe2000f8e00ff */
[----:B------:R-:W-:Y:S05]  /*4330*/  UMOV UR20, UR36 ;  /* 0x0000002400147c82 */ /* 0x000fea0008000000 */
[----:B-1----:R-:W1:Y:S01]  /*4340*/  @!P1 LDC R3, c[0x0][0xb0c] ;  /* 0x0002c300ff039b82 */ /* 0x002e620000000800 */
[----:B------:R-:W-:Y:S01]  /*4350*/  IMAD.U32 R20, RZ, RZ, UR9 ;  /* 0x00000009ff147e24 */ /* 0x000fe2000f8e00ff */
[----:B------:R-:W-:Y:S01]  /*4360*/  UPRMT UR8, UR37, 0x654, UR17 ;  /* 0x0000065425087896 */ /* 0x000fe20008000011 */
[----:B------:R-:W-:Y:S03]  /*4370*/  @!P4 R2UR UR15, R21 ;  /* 0x00000000150fc2ca */ /* 0x000fe600000e0000 */
[----:B------:R-:W-:Y:S01]  /*4380*/  @!P4 R2UR UR14, R20 ;  /* 0x00000000140ec2ca */ /* 0x000fe200000e0000 */
[----:B------:R-:W-:Y:S11]  /*4390*/  @!P4 IMAD.MOV.U32 R20, RZ, RZ, 0x2000 ;  /* 0x00002000ff14c424 */ /* 0x000ff600078e00ff */
[----:B------:R-:W-:Y:S01]  /*43a0*/  @!UPT UIADD3 URZ, UPT, UPT, URZ, URZ, URZ ;  /* 0x000000fffffff290 */ /* 0x000fe2000fffe0ff */
[----:B------:R1:W-:Y:S01]  /*43b0*/  @!UP1 UTMALDG.3D [UR16], [UR14], desc[UR10] ;  /* 0x00000a100e0095b4 */ /* 0x0003e20008011000 */
[----:B------:R1:W-:Y:S02]  /*43c0*/  @!P4 SYNCS.ARRIVE.TRANS64.RED.A0TR RZ, [UR7+0x50], R20 ;  /* 0x00005014ffffc9a7 */ /* 0x0003e40008300407 */
[----:B-1----:R-:W-:Y:S01]  /*43d0*/  @!P1 ISETP.NE.AND P2, PT, R3, 0x1, PT ;  /* 0x000000010300980c */ /* 0x002fe20003f45270 */
[C---:B--2---:R-:W-:Y:S01]  /*43e0*/  @!P1 IMAD.HI.U32 R14, R13.reuse, R14, RZ ;  /* 0x0000000e0d0e9227 */ /* 0x044fe200078e00ff */
[----:B---3--:R-:W-:Y:S03]  /*43f0*/  @!P1 ISETP.NE.AND P0, PT, R10, 0x1, PT ;  /* 0x000000010a00980c */ /* 0x008fe60003f05270 */
[C---:B------:R-:W-:Y:S01]  /*4400*/  @!P1 IMAD.HI.U32 R11, R8.reuse, R11, RZ ;  /* 0x0000000b080b9227 */ /* 0x040fe200078e00ff */
[----:B------:R-:W-:Y:S04]  /*4410*/  @!P1 SHF.R.U32.HI R14, RZ, R15, R14 ;  /* 0x0000000fff0e9219 */ /* 0x000fe8000001160e */
[----:B-----5:R-:W-:Y:S01]  /*4420*/  @!P1 SHF.R.U32.HI R9, RZ, R0, R11 ;  /* 0x00000000ff099219 */ /* 0x020fe2000001160b */
[----:B------:R-:W-:Y:S01]  /*4430*/  SYNCS.ARRIVE.TRANS64.RED.A1T0 RZ, [UR8], RZ ;  /* 0x000000ffffff79a7 */ /* 0x000fe20008100408 */
[----:B------:R-:W-:Y:S02]  /*4440*/  @!P1 SEL R14, R13, R14, !P2 ;  /* 0x0000000e0d0e9207 */ /* 0x000fe40005000000 */
[----:B------:R-:W-:Y:S01]  /*4450*/  @!P1 SEL R9, R8, R9, !P0 ;  /* 0x0000000908099207 */ /* 0x000fe20004000000 */
[----:B------:R-:W1:Y:S04]  /*4460*/  SYNCS.PHASECHK.TRANS64.TRYWAIT P5, [UR7+0x78], R12 ;  /* 0x0000780cff0075a7 */ /* 0x000e6800080a1107 */
[----:B------:R-:W-:Y:S02]  /*4470*/  @!P1 IMAD.IADD R0, R9, 0x1, -R14 ;  /* 0x0000000109009824 */ /* 0x000fe400078e0a0e */
[----:B------:R-:W-:Y:S02]  /*4480*/  @!P1 IMAD.IADD R9, R14, 0x1, -R9 ;  /* 0x000000010e099824 */ /* 0x000fe400078e0a09 */
[----:B------:R-:W-:Y:S02]  /*4490*/  @!P1 IMAD R13, R0, R3, R13 ;  /* 0x00000003000d9224 */ /* 0x000fe400078e020d */
[----:B------:R-:W-:Y:S01]  /*44a0*/  @!P1 IMAD R8, R9, R10, R8 ;  /* 0x0000000a09089224 */ /* 0x000fe200078e0208 */
[----:B-1----:R-:W-:Y:S06]  /*44b0*/  @!P5 BRA `(.L_x_75) ;  /* 0x00000070006cd947 */ /* 0x002fec0003800000 */
.L_x_158:
[----:B-1----:R-:W-:Y:S01]  /*44c0*/  @!P4 IADD3 R3, P0, PT, R32, 0x580, RZ ;  /* 0x000005802003c810 */ /* 0x002fe20007f1e0ff */
[----:B------:R-:W-:Y:S01]  /*44d0*/  VOTEU.ALL UP1, P4 ;  /* 0x0000000000ff7886 */ /* 0x000fe20002020000 */
[----:B------:R-:W-:Y:S01]  /*44e0*/  UMOV UR18, 0x0 ;  /* 0x0000000000127882 */ /* 0x000fe20000000000 */
[----:B------:R-:W-:Y:S01]  /*44f0*/  UMOV UR19, 0x10000000 ;  /* 0x1000000000137882 */ /* 0x000fe20000000000 */
[----:B------:R-:W-:Y:S01]  /*4500*/  @!P4 R2UR UR9, R3 ;  /* 0x000000000309c2ca */ /* 0x000fe200000e0000 */
[----:B------:R-:W-:Y:S01]  /*4510*/  @!P4 IMAD.X R0, RZ, RZ, R33, P0 ;  /* 0x000000ffff00c224 */ /* 0x000fe200000e0621 */
[----:B------:R-:W-:Y:S01]  /*4520*/  @!UP1 UIADD3 UR10, UPT, UPT, UR34, 0xc0, URZ ;  /* 0x000000c0220a9890 */ /* 0x000fe2000fffe0ff */
[----:B------:R-:W-:Y:S01]  /*4530*/  ISETP.NE.AND P0, PT, R30, 0x2, PT ;  /* 0x000000021e00780c */ /* 0x000fe20003f05270 */
[----:B------:R-:W-:Y:S01]  /*4540*/  UMOV UR11, UR35 ;  /* 0x00000023000b7c82 */ /* 0x000fe20008000000 */
[----:B------:R-:W-:Y:S01]  /*4550*/  UMOV UR12, UR36 ;  /* 0x00000024000c7c82 */ /* 0x000fe20008000000 */
[----:B------:R-:W-:Y:S01]  /*4560*/  @!P4 R2UR UR8, R0 ;  /* 0x000000000008c2ca */ /* 0x000fe200000e0000 */
[----:B------:R-:W-:Y:S01]  /*4570*/  IMAD.IADD R20, R8, 0x1, R147 ;  /* 0x0000000108147824 */ /* 0x000fe200078e0293 */
[----:B------:R-:W-:Y:S01]  /*4580*/  @P3 R2UR UR36, R28 ;  /* 0x000000001c2432ca */ /* 0x000fe200000e0000 */
[----:B------:R-:W-:Y:S01]  /*4590*/  IMAD.IADD R21, R13, 0x1, R170 ;  /* 0x000000010d157824 */ /* 0x000fe200078e02aa */
[----:B------:R-:W-:Y:S02]  /*45a0*/  SEL R0, RZ, 0x1, P0 ;  /* 0x00000001ff007807 */ /* 0x000fe40000000000 */
[----:B------:R-:W-:Y:S01]  /*45b0*/  LOP3.LUT R31, R31, 0x1, RZ, 0x3c, !PT ;  /* 0x000000011f1f7812 */ /* 0x000fe200078e3cff */
[----:B------:R-:W-:Y:S01]  /*45c0*/  IMAD.U32 R10, RZ, RZ, UR9 ;  /* 0x00000009ff0a7e24 */ /* 0x000fe2000f8e00ff */
[----:B------:R-:W-:Y:S01]  /*45d0*/  @!UP1 UIADD3 UR9, UPT, UPT, UR7, 0x58, URZ ;  /* 0x0000005807099890 */ /* 0x000fe2000fffe0ff */
[----:B------:R-:W-:Y:S02]  /*45e0*/  LOP3.LUT R29, R29, R0, RZ, 0x3c, !PT ;  /* 0x000000001d1d7212 */ /* 0x000fe400078e3cff */
[----:B------:R-:W-:Y:S02]  /*45f0*/  SEL R30, R30, RZ, P0 ;  /* 0x000000ff1e1e7207 */ /* 0x000fe40000000000 */
[----:B------:R-:W-:Y:S01]  /*4600*/  IMAD.U32 R11, RZ, RZ, UR8 ;  /* 0x00000008ff0b7e24 */ /* 0x000fe2000f8e00ff */
[----:B------:R-:W-:Y:S01]  /*4610*/  @!P4 R2UR UR14, R10 ;  /* 0x000000000a0ec2ca */ /* 0x000fe200000e0000 */
[----:B------:R-:W-:Y:S01]  /*4620*/  @!UP1 UIADD3 UR8, UPT, UPT, UR7, 0x6200, URZ ;  /* 0x0000620007089890 */ /* 0x000fe2000fffe0ff */
[----:B------:R-:W-:Y:S02]  /*4630*/  VOTEU.ALL UP1, P4 ;  /* 0x0000000000ff7886 */ /* 0x000fe40002020000 */
[----:B------:R-:W-:Y:S11]  /*4640*/  @!P4 R2UR UR15, R11 ;  /* 0x000000000b0fc2ca */ /* 0x000ff600000e0000 */
[----:B------:R-:W-:Y:S02]  /*4650*/  @!UPT UIADD3 URZ, UPT, UPT, URZ, URZ, URZ ;  /* 0x000000fffffff290 */ /* 0x000fe4000fffe0ff */
[----:B------:R2:W-:Y:S01]  /*4660*/  @!UP1 UTMALDG.3D [UR8], [UR14], desc[UR18] ;  /* 0x000012080e0095b4 */ /* 0x0005e20008011000 */
[----:B------:R2:W-:Y:S01]  /*4670*/  @!P4 SYNCS.ARRIVE.TRANS64.RED.A0TR RZ, [UR7+0x58], R23 ;  /* 0x00005817ffffc9a7 */ /* 0x0005e20008300407 */
[----:B------:R-:W-:Y:S01]  /*4680*/  UPLOP3.LUT UP1, UPT, UPT, UPT, UPT, 0x80, 0x8 ;  /* 0x000000000008789c */ /* 0x000fe20003f2f070 */
[----:B------:R-:W-:Y:S01]  /*4690*/  SYNCS.ARRIVE.TRANS64.RED.A1T0 RZ, [UR13], RZ ;  /* 0x000000ffffff79a7 */ /* 0x000fe2000810040d */
[----:B------:R-:W-:Y:S09]  /*46a0*/  @P3 BRA `(.L_x_76) ;  /* 0xfffffff000943947 */ /* 0x000ff2000383ffff */
[----:B------:R-:W-:-:S04]  /*46b0*/  SHF.L.U32 R3, R31, 0x1f, RZ ;  /* 0x0000001f1f037819 */ /* 0x000fc800000006ff */
[----:B------:R-:W1:Y:S02]  /*46c0*/  SYNCS.PHASECHK.TRANS64.TRYWAIT P0, [UR7+0x60], R3 ;  /* 0x00006003ff0075a7 */ /* 0x000e640008001107 */
[----:B-1----:R-:W-:Y:S05]  /*46d0*/  @!P0 BRA `(.L_x_77) ;  /* 0x0000006c00fc8947 */ /* 0x002fea0003800000 */
.L_x_160:
[----:B------:R-:W3:Y:S02]  /*46e0*/  SYNCS.PHASECHK.TRANS64.TRYWAIT P0, [UR7+0x68], R3 ;  /* 0x00006803ff0075a7 */ /* 0x000ee40008001107 */
[----:B---3--:R-:W-:Y:S05]  /*46f0*/  @!P0 BRA `(.L_x_78) ;  /* 0x00000070000c8947 */ /* 0x008fea0003800000 */
.L_x_162:
[----:B------:R-:W3:Y:S02]  /*4700*/  SYNCS.PHASECHK.TRANS64.TRYWAIT P0, [UR7+0x70], R3 ;  /* 0x00007003ff0075a7 */ /* 0x000ee40008001107 */
[----:B---3--:R-:W-:Y:S05]  /*4710*/  @!P0 BRA `(.L_x_79) ;  /* 0x00000070001c8947 */ /* 0x008fea0003800000 */
.L_x_164:
[----:B-1----:R-:W-:-:S07]  /*4720*/  MOV R0, UR7 ;  /* 0x0000000700007c02 */ /* 0x002fce0008000f00 */
.L_x_80:
[----:B-1----:R-:W-:-:S04]  /*4730*/  SHF.L.U32 R3, R31, 0x1f, RZ ;  /* 0x0000001f1f037819 */ /* 0x002fc800000006ff */
[----:B------:R1:W3:Y:S03]  /*4740*/  SYNCS.PHASECHK.TRANS64.TRYWAIT P0, [R0+URZ+0x78], R3 ;  /* 0x00007803000075a7 */ /* 0x0002e600080011ff */
[----:B---3--:R-:W-:Y:S05]  /*4750*/  @!P0 NANOSLEEP.SYNCS 0x989680 ;  /* 0x009896800000895d */ /* 0x008fea0003900000 */
[----:B------:R-:W3:Y:S02]  /*4760*/  @!P0 SYNCS.PHASECHK.TRANS64 P0, [R0+URZ+0x78], R3 ;  /* 0x00007803000085a7 */ /* 0x000ee400080010ff */
[----:B--23--:R-:W-:Y:S05]  /*4770*/  @P0 EXIT ;  /* 0x000000000000094d */ /* 0x00cfea0003800000 */
[----:B------:R-:W-:Y:S05]  /*4780*/  BRA `(.L_x_80) ;  /* 0xfffffffc00e87947 */ /* 0x000fea000383ffff */
.L_x_65:
[----:B------:R-:W-:-:S06]  /*4790*/  UISETP.GE.AND UP1, UPT, UR8, 0x4, UPT ;  /* 0x000000040800788c */ /* 0x000fcc000bf26270 */
[----:B------:R-:W-:-:S13]  /*47a0*/  PLOP3.LUT P0, PT, PT, PT, UP1, 0x80, 0x8 ;  /* 0x000000000008781c */ /* 0x000fda0003f0f018 */
[----:B------:R-:W-:Y:S05]  /*47b0*/  @!P0 EXIT ;  /* 0x000000000000894d */ /* 0x000fea0003800000 */
[----:B------:R-:W-:Y:S01]  /*47c0*/  BAR.SYNC.DEFER_BLOCKING 0x6, 0xa0 ;  /* 0x0182800000007b1d */ /* 0x000fe20000010000 */
[C---:B------:R-:W-:Y:S01]  /*47d0*/  IMAD.SHL.U32 R3, R185.reuse, 0x40, RZ ;  /* 0x00000040b9037824 */ /* 0x040fe200078e00ff */
[C---:B------:R-:W-:Y:S01]  /*47e0*/  LOP3.LUT R189, R185.reuse, 0x60, RZ, 0xc0, !PT ;  /* 0x00000060b9bd7812 */ /* 0x040fe200078ec0ff */
[C---:B------:R-:W-:Y:S01]  /*47f0*/  IMAD.SHL.U32 R172, R185.reuse, 0x8, RZ ;  /* 0x00000008b9ac7824 */ /* 0x040fe200078e00ff */
[C---:B------:R-:W-:Y:S01]  /*4800*/  LOP3.LUT R187, R185.reuse, 0x2, RZ, 0xc0, !PT ;  /* 0x00000002b9bb7812 */ /* 0x040fe200078ec0ff */
[----:B------:R-:W-:Y:S01]  /*4810*/  IMAD.U32 R79, R185, 0x10000, RZ ;  /* 0x00010000b94f7824 */ /* 0x000fe200078e00ff */
[----:B------:R-:W-:Y:S02]  /*4820*/  UMOV UR49, 0x400 ;  /* 0x0000040000317882 */ /* 0x000fe40000000000 */
[----:B------:R-:W1:Y:S01]  /*4830*/  LDC R177, c[0x0][0x370] ;  /* 0x0000dc00ffb17b82 */ /* 0x000e620000000800 */
[----:B------:R-:W-:Y:S01]  /*4840*/  ULEA UR49, UR37, UR49, 0x18 ;  /* 0x0000003125317291 */ /* 0x000fe2000f8ec0ff */
[----:B------:R-:W-:Y:S01]  /*4850*/  LOP3.LUT R5, R3, 0x180, RZ, 0xc0, !PT ;  /* 0x0000018003057812 */ /* 0x000fe200078ec0ff */
[----:B------:R-:W-:Y:S01]  /*4860*/  HFMA2 R191, -RZ, RZ, 0, 0 ;  /* 0x00000000ffbf7431 */ /* 0x000fe200000001ff */
[----:B------:R-:W-:Y:S01]  /*4870*/  LOP3.LUT R79, R79, 0x600000, RZ, 0xc0, !PT ;  /* 0x006000004f4f7812 */ /* 0x000fe200078ec0ff */
[----:B------:R-:W-:Y:S01]  /*4880*/  UIADD3 UR4, UPT, UPT, UR49, 0x8200, URZ ;  /* 0x0000820031047890 */ /* 0x000fe2000fffe0ff */
[----:B------:R-:W-:Y:S01]  /*4890*/  LOP3.LUT R172, R5, 0x30, R172, 0xf8, !PT ;  /* 0x0000003005ac7812 */ /* 0x000fe200078ef8ac */
[----:B------:R-:W-:Y:S01]  /*48a0*/  IMAD.MOV.U32 R76, RZ, RZ, RZ ;  /* 0x000000ffff4c7224 */ /* 0x000fe200078e00ff */
[----:B------:R-:W2:Y:S01]  /*48b0*/  LDC R74, c[0x0][0xb0c] ;  /* 0x0002c300ff4a7b82 */ /* 0x000ea20000000800 */
[----:B------:R-:W-:-:S02]  /*48c0*/  LOP3.LUT R185, R185, 0x4, RZ, 0xc0, !PT ;  /* 0x00000004b9b97812 */ /* 0x000fc400078ec0ff */
[----:B------:R-:W-:Y:S02]  /*48d0*/  CS2R R182, SRZ ;  /* 0x0000000000b67805 */ /* 0x000fe4000001ff00 */
[----:B------:R-:W-:Y:S02]  /*48e0*/  LOP3.LUT R172, R172, 0x1e40, R3, 0xf8, !PT ;  /* 0x00001e40acac7812 */ /* 0x000fe400078ef803 */
[----:B------:R-:W-:Y:S02]  /*48f0*/  CS2R R180, SRZ ;  /* 0x0000000000b47805 */ /* 0x000fe4000001ff00 */
[----:B------:R-:W-:Y:S01]  /*4900*/  IADD3 R184, PT, PT, -R185, 0x2, RZ ;  /* 0x00000002b9b87810 */ /* 0x000fe20007ffe1ff */
[----:B------:R-:W-:Y:S01]  /*4910*/  IMAD.MOV R176, RZ, RZ, -R187 ;  /* 0x000000ffffb07224 */ /* 0x000fe200078e0abb */
[----:B------:R-:W-:Y:S01]  /*4920*/  MOV R188, UR4 ;  /* 0x0000000400bc7c02 */ /* 0x000fe20008000f00 */
[----:B------:R-:W4:Y:S01]  /*4930*/  LDC R174, c[0x0][0xb20] ;  /* 0x0002c800ffae7b82 */ /* 0x000f220000000800 */
[----:B------:R-:W3:Y:S01]  /*4940*/  LDS R0, [UR49+0x120] ;  /* 0x00012031ff007984 */ /* 0x000ee20008000800 */
[----:B------:R-:W-:Y:S01]  /*4950*/  VIADD R186, R172, UR49 ;  /* 0x00000031acba7c36 */ /* 0x000fe20008000000 */
[----:B------:R-:W1:Y:S01]  /*4960*/  LDCU.64 UR52, c[0x0][0x348] ;  /* 0x00006900ff3477ac */ /* 0x000e620008000a00 */
[----:B------:R-:W-:-:S02]  /*4970*/  IMAD.MOV R175, RZ, RZ, -R185 ;  /* 0x000000ffffaf7224 */ /* 0x000fc400078e0ab9 */
[----:B------:R-:W-:Y:S01]  /*4980*/  VIADD R186, R186, 0x200 ;  /* 0x00000200baba7836 */ /* 0x000fe20000000000 */
[----:B------:R-:W1:Y:S01]  /*4990*/  LDCU.64 UR38, c[0x0][0x888] ;  /* 0x00011100ff2677ac */ /* 0x000e620008000a00 */
[----:B------:R-:W1:Y:S01]  /*49a0*/  LDC R73, c[0x0][0xb30] ;  /* 0x0002cc00ff497b82 */ /* 0x000e620000000800 */
[----:B------:R-:W1:Y:S01]  /*49b0*/  LDCU.64 UR44, c[0x0][0x890] ;  /* 0x00011200ff2c77ac */ /* 0x000e620008000a00 */
[----:B------:R-:W-:-:S06]  /*49c0*/  UIADD3 UR48, UPT, UPT, UR49, 0x200, URZ ;  /* 0x0000020031307890 */ /* 0x000fcc000fffe0ff */
[----:B------:R-:W1:Y:S08]  /*49d0*/  LDC.64 R168, c[0x0][0xb10] ;  /* 0x0002c400ffa87b82 */ /* 0x000e700000000a00 */
[----:B------:R-:W1:Y:S08]  /*49e0*/  LDC.64 R70, c[0x0][0xb18] ;  /* 0x0002c600ff467b82 */ /* 0x000e700000000a00 */
[----:B------:R-:W1:Y:S08]  /*49f0*/  LDC.64 R68, c[0x0][0xb28] ;  /* 0x0002ca00ff447b82 */ /* 0x000e700000000a00 */
[----:B------:R-:W1:Y:S01]  /*4a00*/  LDC.64 R166, c[0x0][0x8b0] ;  /* 0x00022c00ffa67b82 */ /* 0x000e620000000a00 */
[----:B---3--:R-:W-:-:S07]  /*4a10*/  IMAD.IADD R79, R0, 0x1, R79 ;  /* 0x00000001004f7824 */ /* 0x008fce00078e024f */
[----:B------:R-:W3:Y:S08]  /*4a20*/  LDC.64 R164, c[0x0][0x8a8] ;  /* 0x00022a00ffa47b82 */ /* 0x000ef00000000a00 */
[----:B--2-4-:R-:W1:Y:S02]  /*4a30*/  LDC R178, c[0x0][0x374] ;  /* 0x0000dd00ffb27b82 */ /* 0x014e640000000800 */
.L_x_125:
[C---:B------:R-:W-:Y:S02]  /*4a40*/  LEA R0, R191.reuse, UR49, 0x3 ;  /* 0x00000031bf007c11 */ /* 0x040fe4000f8e18ff */
[----:B------:R-:W-:Y:S02]  /*4a50*/  SHF.L.U32 R3, R182, 0x1f, RZ ;  /* 0x0000001fb6037819 */ /* 0x000fe400000006ff */
[----:B------:R-:W-:Y:S02]  /*4a60*/  LEA R16, R191, UR49, 0x4 ;  /* 0x00000031bf107c11 */ /* 0x000fe4000f8e20ff */
[----:B------:R-:W2:Y:S02]  /*4a70*/  SYNCS.PHASECHK.TRANS64.TRYWAIT P0, [R0+URZ+0x90], R3 ;  /* 0x00009003000075a7 */ /* 0x000ea400080011ff */
[----:B-12---:R-:W-:Y:S05]  /*4a80*/  @!P0 BRA `(.L_x_81) ;  /* 0x0000006c00588947 */ /* 0x006fea0003800000 */
.L_x_165:
[----:B------:R-:W4:Y:S01]  /*4a90*/  LDC.64 R12, c[0x0][0xb10] ;  /* 0x0002c400ff0c7b82 */ /* 0x000f220000000a00 */
[----:B------:R-:W3:Y:S01]  /*4aa0*/  LDS.128 R16, [R16+0x100] ;  /* 0x0001000010107984 */ /* 0x000ee20000000c00 */
[----:B-1----:R-:W-:Y:S01]  /*4ab0*/  ISETP.NE.AND P1, PT, R73, 0x1, PT ;  /* 0x000000014900780c */ /* 0x002fe20003f25270 */
[----:B--2---:R-:W-:Y:S01]  /*4ac0*/  VIADD R0, R0, 0xa0 ;  /* 0x000000a000007836 */ /* 0x004fe20000000000 */
[----:B------:R-:W-:Y:S04]  /*4ad0*/  ISETP.GE.AND P0, PT, R72, 0x1, PT ;  /* 0x000000014800780c */ /* 0x000fe80003f06270 */
[----:B------:R-:W1:Y:S01]  /*4ae0*/  LDC.64 R10, c[0x0][0xb18] ;  /* 0x0002c600ff0a7b82 */ /* 0x000e620000000a00 */
[----:B------:R-:W-:Y:S01]  /*4af0*/  PRMT R0, RZ, 0x654, R0 ;  /* 0x00000654ff007816 */ /* 0x000fe20000000000 */
[----:B------:R-:W-:Y:S01]  /*4b00*/  @!PT LDS RZ, [RZ] ;  /* 0x00000000fffff984 */ /* 0x000fe20000000800 */
[----:B------:R-:W-:Y:S01]  /*4b10*/  @!PT LDS RZ, [RZ] ;  /* 0x00000000fffff984 */ /* 0x000fe20000000800 */
[----:B------:R-:W-:Y:S01]  /*4b20*/  @!PT LDS RZ, [RZ] ;  /* 0x00000000fffff984 */ /* 0x000fe20000000800 */
[----:B------:R-:W-:Y:S01]  /*4b30*/  @!PT LDS RZ, [RZ] ;  /* 0x00000000fffff984 */ /* 0x000fe20000000800 */
[----:B------:R2:W-:Y:S06]  /*4b40*/  MEMBAR.ALL.CTA ;  /* 0x0000000000007992 */ /* 0x0005ec0000008000 */
[----:B--2---:R-:W2:Y:S01]  /*4b50*/  FENCE.VIEW.ASYNC.S ;  /* 0x00000000000073c6 */ /* 0x004ea20000000000 */
[----:B------:R-:W1:Y:S08]  /*4b60*/  @!P1 LDC R14, c[0x0][0xb20] ;  /* 0x0002c800ff0e9b82 */ /* 0x000e700000000800 */
[----:B------:R-:W1:Y:S01]  /*4b70*/  @!P1 LDC R9, c[0x0][0xb0c] ;  /* 0x0002c300ff099b82 */ /* 0x000e620000000800 */
[----:B--2---:R2:W-:Y:S01]  /*4b80*/  SYNCS.ARRIVE.TRANS64.RED.A1T0 RZ, [R0+URZ], RZ ;  /* 0x000000ff00ff79a7 */ /* 0x0045e200081004ff */
[----:B---3--:R-:W-:Y:S04]  /*4b90*/  LOP3.LUT P4, RZ, R18, 0x1, RZ, 0xc0, !PT ;  /* 0x0000000112ff7812 */ /* 0x008fe8000788c0ff */
[----:B------:R-:W-:Y:S09]  /*4ba0*/  P2R R190, PR, RZ, 0x10 ;  /* 0x00000010ffbe7803 */ /* 0x000ff20000000000 */
[----:B------:R-:W-:Y:S02]  /*4bb0*/  @P4 MOV R77, R16 ;  /* 0x00000010004d4202 */ /* 0x000fe40000000f00 */
[----:B------:R-:W-:Y:S01]  /*4bc0*/  @P4 LOP3.LUT R75, R17, 0xffff, RZ, 0xc0, !PT ;  /* 0x0000ffff114b4812 */ /* 0x000fe200078ec0ff */
[----:B--2-4-:R-:W-:Y:S06]  /*4bd0*/  @!P0 BRA `(.L_x_82) ;  /* 0x0000000000a48947 */ /* 0x014fec0003800000 */
[----:B------:R-:W-:Y:S01]  /*4be0*/  IMAD.HI.U32 R23, R178, R71, RZ ;  /* 0x00000047b2177227 */ /* 0x000fe200078e00ff */
[----:B------:R-:W-:Y:S02]  /*4bf0*/  ISETP.NE.AND P0, PT, R70, 0x1, PT ;  /* 0x000000014600780c */ /* 0x000fe40003f05270 */
[----:B------:R-:W-:Y:S01]  /*4c00*/  ISETP.NE.AND P2, PT, R72, 0x1, PT ;  /* 0x000000014800780c */ /* 0x000fe20003f45270 */
[----:B------:R-:W-:Y:S01]  /*4c10*/  IMAD.HI.U32 R22, R177, R168, RZ ;  /* 0x000000a8b1167227 */ /* 0x000fe200078e00ff */
[----:B------:R-:W-:Y:S02]  /*4c20*/  SHF.R.U32.HI R23, RZ, R174, R23 ;  /* 0x000000aeff177219 */ /* 0x000fe40000011617 */
[----:B------:R-:W-:Y:S01]  /*4c30*/  ISETP.NE.AND P3, PT, R74, 0x1, PT ;  /* 0x000000014a00780c */ /* 0x000fe20003f65270 */
[----:B------:R-:W-:Y:S01]  /*4c40*/  IMAD.HI.U32 R26, R77, R168, RZ ;  /* 0x000000a84d1a7227 */ /* 0x000fe200078e00ff */
[----:B------:R-:W-:Y:S02]  /*4c50*/  SHF.R.U32.HI R22, RZ, R169, R22 ;  /* 0x000000a9ff167219 */ /* 0x000fe40000011616 */
[----:B------:R-:W-:Y:S01]  /*4c60*/  SEL R3, R178, R23, !P0 ;  /* 0x00000017b2037207 */ /* 0x000fe20004000000 */
[----:B------:R-:W-:Y:S01]  /*4c70*/  IMAD.HI.U32 R23, R75, R71, RZ ;  /* 0x000000474b177227 */ /* 0x000fe200078e00ff */
[----:B------:R-:W-:Y:S02]  /*4c80*/  SEL R7, R177, R22, !P3 ;  /* 0x00000016b1077207 */ /* 0x000fe40005800000 */
[----:B------:R-:W-:Y:S01]  /*4c90*/  SHF.R.U32.HI R26, RZ, R169, R26 ;  /* 0x000000a9ff1a7219 */ /* 0x000fe2000001161a */
[-C--:B------:R-:W-:Y:S04]  /*4ca0*/  IMAD.HI.U32 R22, R3, R68.reuse, RZ ;  /* 0x0000004403167227 */ /* 0x080fe800078e00ff */
[----:B------:R-:W-:Y:S01]  /*4cb0*/  IMAD.HI.U32 R24, R7, R68, RZ ;  /* 0x0000004407187227 */ /* 0x000fe200078e00ff */
[-C--:B------:R-:W-:Y:S02]  /*4cc0*/  @P2 SHF.R.U32.HI R3, RZ, R69.reuse, R22 ;  /* 0x00000045ff032219 */ /* 0x080fe40000011616 */
[----:B------:R-:W-:Y:S02]  /*4cd0*/  SHF.R.U32.HI R22, RZ, R174, R23 ;  /* 0x000000aeff167219 */ /* 0x000fe40000011617 */
[----:B------:R-:W-:Y:S01]  /*4ce0*/  @P2 SHF.R.U32.HI R7, RZ, R69, R24 ;  /* 0x00000045ff072219 */ /* 0x000fe20000011618 */
[C---:B------:R-:W-:Y:S01]  /*4cf0*/  IMAD R2, R72.reuse, R3, RZ ;  /* 0x0000000348027224 */ /* 0x040fe200078e02ff */
[----:B------:R-:W-:Y:S02]  /*4d00*/  SEL R5, R75, R22, !P0 ;  /* 0x000000164b057207 */ /* 0x000fe40004000000 */
[----:B------:R-:W-:Y:S01]  /*4d10*/  SEL R3, R77, R26, !P3 ;  /* 0x0000001a4d037207 */ /* 0x000fe20005800000 */
[----:B------:R-:W-:Y:S01]  /*4d20*/  IMAD R4, R72, R7, RZ ;  /* 0x0000000748047224 */ /* 0x000fe200078e02ff */
[C---:B------:R-:W-:Y:S01]  /*4d30*/  ISETP.GE.AND P0, PT, R5.reuse, R2, PT ;  /* 0x000000020500720c */ /* 0x040fe20003f06270 */
[----:B------:R-:W-:Y:S03]  /*4d40*/  IMAD.HI.U32 R6, R5, R68, RZ ;  /* 0x0000004405067227 */ /* 0x000fe600078e00ff */
[----:B------:R-:W-:Y:S01]  /*4d50*/  ISETP.GE.OR P0, PT, R3, R4, P0 ;  /* 0x000000040300720c */ /* 0x000fe20000706670 */
[----:B------:R-:W-:Y:S01]  /*4d60*/  IMAD.MOV R4, RZ, RZ, -R3 ;  /* 0x000000ffff047224 */ /* 0x000fe200078e0a03 */
[-C--:B------:R-:W-:Y:S03]  /*4d70*/  SHF.R.U32.HI R6, RZ, R69.reuse, R6 ;  /* 0x00000045ff067219 */ /* 0x080fe60000011606 */
[----:B------:R-:W-:Y:S01]  /*4d80*/  IMAD R77, R74, R4, R77 ;  /* 0x000000044a4d7224 */ /* 0x000fe200078e024d */
[----:B------:R-:W-:Y:S05]  /*4d90*/  SEL R15, R5, R6, !P2 ;  /* 0x00000006050f7207 */ /* 0x000fea0005000000 */
[----:B------:R-:W-:Y:S02]  /*4da0*/  IMAD.MOV R6, RZ, RZ, -R15 ;  /* 0x000000ffff067224 */ /* 0x000fe400078e0a0f */
[C---:B------:R-:W-:Y:S04]  /*4db0*/  @!P0 IMAD.HI.U32 R2, R3.reuse, R68, RZ ;  /* 0x0000004403028227 */ /* 0x040fe800078e00ff */
[----:B------:R-:W-:Y:S01]  /*4dc0*/  IMAD R6, R72, R6, R5 ;  /* 0x0000000648067224 */ /* 0x000fe200078e0205 */
[----:B------:R-:W-:Y:S04]  /*4dd0*/  @!P0 SHF.R.U32.HI R2, RZ, R69, R2 ;  /* 0x00000045ff028219 */ /* 0x000fe80000011602 */
[----:B------:R-:W-:Y:S02]  /*4de0*/  @!P0 SEL R0, R3, R2, !P2 ;  /* 0x0000000203008207 */ /* 0x000fe40005000000 */
[----:B------:R-:W-:Y:S02]  /*4df0*/  IADD3 R2, PT, PT, -R5, RZ, RZ ;  /* 0x000000ff05027210 */ /* 0x000fe40007ffe1ff */
[----:B------:R-:W-:Y:S01]  /*4e00*/  @!P0 IADD3 R8, PT, PT, R15, -R0, RZ ;  /* 0x800000000f088210 */ /* 0x000fe20007ffe0ff */
[----:B------:R-:W-:Y:S02]  /*4e10*/  @!P0 IMAD R0, R7, R6, R0 ;  /* 0x0000000607008224 */ /* 0x000fe400078e0200 */
[----:B------:R-:W-:Y:S02]  /*4e20*/  IMAD R75, R70, R2, R75 ;  /* 0x00000002464b7224 */ /* 0x000fe400078e024b */
[----:B------:R-:W-:Y:S02]  /*4e30*/  @!P0 IMAD R5, R8, R72, R3 ;  /* 0x0000004808058224 */ /* 0x000fe400078e0203 */
[----:B------:R-:W-:Y:S04]  /*4e40*/  @!P0 IMAD.MOV.U32 R3, RZ, RZ, R0 ;  /* 0x000000ffff038224 */ /* 0x000fe800078e0000 */
[----:B------:R-:W-:Y:S02]  /*4e50*/  IMAD R77, R3, R74, R77 ;  /* 0x0000004a034d7224 */ /* 0x000fe400078e024d */
[----:B------:R-:W-:Y:S07]  /*4e60*/  IMAD R75, R5, R70, R75 ;  /* 0x00000046054b7224 */ /* 0x000fee00078e024b */
.L_x_82:
[----:B-1----:R-:W-:Y:S01]  /*4e70*/  @!P1 ISETP.NE.AND P0, PT, R10, 0x1, PT ;  /* 0x000000010a00980c */ /* 0x002fe20003f05270 */
[----:B------:R-:W-:Y:S01]  /*4e80*/  @!P1 IMAD.HI.U32 R0, R77, R12, RZ ;  /* 0x0000000c4d009227 */ /* 0x000fe200078e00ff */
[----:B------:R-:W-:Y:S01]  /*4e90*/  @!P1 ISETP.NE.AND P2, PT, R9, 0x1, PT ;  /* 0x000000010900980c */ /* 0x000fe20003f45270 */
[----:B------:R-:W-:Y:S01]  /*4ea0*/  ULOP3.LUT UP0, URZ, UR48, 0x1b0, URZ, 0xc0, !UPT ;  /* 0x000001b030ff7892 */ /* 0x000fe2000f80c0ff */
[----:B------:R-:W-:Y:S01]  /*4eb0*/  R2UR UR42, R21 ;  /* 0x00000000152a72ca */ /* 0x000fe200000e0000 */
[----:B------:R-:W-:Y:S01]  /*4ec0*/  @!P1 IMAD.HI.U32 R3, R75, R11, RZ ;  /* 0x0000000b4b039227 */ /* 0x000fe200078e00ff */
[----:B------:R-:W-:Y:S02]  /*4ed0*/  @!P1 SHF.R.U32.HI R0, RZ, R13, R0 ;  /* 0x0000000dff009219 */ /* 0x000fe40000011600 */
[----:B------:R-:W-:Y:S01]  /*4ee0*/  R2UR UR41, R20 ;  /* 0x00000000142972ca */ /* 0x000fe200000e0000 */
[----:B------:R-:W-:Y:S01]  /*4ef0*/  VIADD R191, R191, 0x1 ;  /* 0x00000001bfbf7836 */ /* 0x000fe20000000000 */
[----:B------:R-:W-:Y:S02]  /*4f00*/  @!P1 SHF.R.U32.HI R2, RZ, R14, R3 ;  /* 0x0000000eff029219 */ /* 0x000fe40000011603 */
[----:B------:R-:W-:Y:S02]  /*4f10*/  @!P1 SEL R3, R77, R0, !P2 ;  /* 0x000000004d039207 */ /* 0x000fe40005000000 */
[----:B------:R-:W-:Y:S02]  /*4f20*/  @!P1 SEL R2, R75, R2, !P0 ;  /* 0x000000024b029207 */ /* 0x000fe40004000000 */
[----:B------:R-:W-:Y:S01]  /*4f30*/  @P4 SHF.R.U32.HI R179, RZ, 0x10, R17 ;  /* 0x00000010ffb34819 */ /* 0x000fe20000011611 */
[----:B------:R-:W-:Y:S02]  /*4f40*/  USHF.L.U32 UR42, UR42, 0x7, URZ ;  /* 0x000000072a2a7899 */ /* 0x000fe400080006ff */
[----:B------:R-:W-:Y:S02]  /*4f50*/  @!P1 IMAD.IADD R0, R2, 0x1, -R3 ;  /* 0x0000000102009824 */ /* 0x000fe400078e0a03 */
[----:B------:R-:W-:Y:S01]  /*4f60*/  @!P1 IMAD.IADD R2, R3, 0x1, -R2 ;  /* 0x0000000103029824 */ /* 0x000fe200078e0a02 */
[----:B------:R-:W-:Y:S01]  /*4f70*/  USHF.L.U32 UR41, UR41, 0x8, URZ ;  /* 0x0000000829297899 */ /* 0x000fe200080006ff */
[----:B------:R-:W-:Y:S02]  /*4f80*/  @!P1 IMAD R77, R0, R9, R77 ;  /* 0x00000009004d9224 */ /* 0x000fe400078e024d */
[----:B------:R-:W-:Y:S01]  /*4f90*/  @!P1 IMAD R75, R2, R10, R75 ;  /* 0x0000000a024b9224 */ /* 0x000fe200078e024b */
[----:B------:R-:W-:Y:S08]  /*4fa0*/  BRA.U !UP0, `(.L_x_83) ;  /* 0x0000000108407547 */ /* 0x000ff0000b800000 */
[----:B------:R-:W1:Y:S01]  /*4fb0*/  LDCU.64 UR8, c[0x4][0x88] ;  /* 0x01001100ff0877ac */ /* 0x000e620008000a00 */
[----:B------:R-:W-:Y:S01]  /*4fc0*/  MOV R3, 0x0 ;  /* 0x0000000000037802 */ /* 0x000fe20000000f00 */
[----:B------:R-:W-:Y:S02]  /*4fd0*/  HFMA2 R12, -RZ, RZ, 0, 5.9604644775390625e-08 ;  /* 0x00000001ff0c7431 */ /* 0x000fe400000001ff */
[----:B------:R-:W-:Y:S02]  /*4fe0*/  IMAD.MOV.U32 R8, RZ, RZ, 0x70 ;  /* 0x00000070ff087424 */ /* 0x000fe400078e00ff */
[----:B------:R-:W-:Y:S01]  /*4ff0*/  IMAD.MOV.U32 R13, RZ, RZ, RZ ;  /* 0x000000ffff0d7224 */ /* 0x000fe200078e00ff */
[----:B------:R-:W2:Y:S01]  /*5000*/  LDCU.64 UR6, c[0x4][0x90] ;  /* 0x01001200ff0677ac */ /* 0x000ea20008000a00 */
[----:B------:R-:W3:Y:S01]  /*5010*/  LDC.64 R2, c[0x4][R3] ;  /* 0x0100000003027b82 */ /* 0x000ee20000000a00 */
[----:B------:R-:W4:Y:S01]  /*5020*/  LDCU.64 UR4, c[0x4][0x8] ;  /* 0x01000100ff0477ac */ /* 0x000f220008000a00 */
[----:B-1----:R-:W-:Y:S01]  /*5030*/  MOV R5, UR9 ;  /* 0x0000000900057c02 */ /* 0x002fe20008000f00 */
[----:B------:R-:W-:Y:S01]  /*5040*/  IMAD.U32 R4, RZ, RZ, UR8 ;  /* 0x00000008ff047e24 */ /* 0x000fe2000f8e00ff */
[----:B--2---:R-:W-:Y:S01]  /*5050*/  MOV R7, UR7 ;  /* 0x0000000700077c02 */ /* 0x004fe20008000f00 */
[----:B------:R-:W-:Y:S01]  /*5060*/  IMAD.U32 R6, RZ, RZ, UR6 ;  /* 0x00000006ff067e24 */ /* 0x000fe2000f8e00ff */
[----:B----4-:R-:W-:Y:S01]  /*5070*/  MOV R11, UR5 ;  /* 0x00000005000b7c02 */ /* 0x010fe20008000f00 */
[----:B------:R-:W-:Y:S02]  /*5080*/  IMAD.U32 R10, RZ, RZ, UR4 ;  /* 0x00000004ff0a7e24 */ /* 0x000fe4000f8e00ff */
[----:B------:R-:W-:Y:S07]  /*5090*/  LEPC R20, `(.L_x_83) ;  /* 0x000000001014794e */ /* 0x000fee0000000000 */
[----:B---3-5:R-:W-:Y:S05]  /*50a0*/  CALL.ABS.NOINC R2 ;  /* 0x0000000002007343 */ /* 0x028fea0003c00000 */
.L_x_83:
[----:B------:R-:W-:Y:S01]  /*50b0*/  LOP3.LUT P0, RZ, R188, 0x1b0, RZ, 0xc0, !PT ;  /* 0x000001b0bcff7812 */ /* 0x000fe2000780c0ff */
[----:B------:R-:W-:Y:S11]  /*50c0*/  BSSY.RECONVERGENT B6, `(.L_x_84) ;  /* 0x0000013000067945 */ /* 0x000ff60003800200 */
[----:B------:R-:W-:Y:S01]  /*50d0*/  @!UPT UIADD3 URZ, UPT, UPT, URZ, URZ, URZ ;  /* 0x000000fffffff290 */ /* 0x000fe2000fffe0ff */
[----:B------:R-:W-:Y:S05]  /*50e0*/  @!P0 BRA `(.L_x_85) ;  /* 0x0000000000408947 */ /* 0x000fea0003800000 */
        /* <DEDUP_REMOVED lines=16> */
.L_x_85:
[----:B------:R-:W-:Y:S05]  /*51f0*/  BSYNC.RECONVERGENT B6 ;  /* 0x0000000000067941 */ /* 0x000fea0003800200 */
.L_x_84:
[----:B------:R-:W-:Y:S01]  /*5200*/  ISETP.NE.U32.AND P4, PT, R166, RZ, PT ;  /* 0x000000ffa600720c */ /* 0x000fe20003f85070 */
[----:B------:R-:W-:Y:S01]  /*5210*/  UISETP.NE.AND UP2, UPT, UR50, URZ, UPT ;  /* 0x000000ff3200728c */ /* 0x000fe2000bf45270 */
[----:B------:R-:W-:Y:S01]  /*5220*/  ISETP.NE.U32.AND P2, PT, RZ, UR38, PT ;  /* 0x00000026ff007c0c */ /* 0x000fe2000bf45070 */
[----:B------:R-:W-:Y:S01]  /*5230*/  UISETP.NE.U32.AND UP1, UPT, UR44, URZ, UPT ;  /* 0x000000ff2c00728c */ /* 0x000fe2000bf25070 */
[----:B------:R-:W-:Y:S01]  /*5240*/  ISETP.NE.AND.EX P4, PT, R167, RZ, PT, P4 ;  /* 0x000000ffa700720c */ /* 0x000fe20003f85340 */
[----:B------:R-:W-:Y:S01]  /*5250*/  UPLOP3.LUT UP0, UPT, UPT, UPT, UPT, 0x40, 0x4 ;  /* 0x000000000004789c */ /* 0x000fe20003f0e870 */
[----:B------:R-:W-:Y:S01]  /*5260*/  ISETP.NE.AND.EX P2, PT, RZ, UR39, PT, P2 ;  /* 0x00000027ff007c0c */ /* 0x000fe2000bf45320 */
[----:B------:R-:W-:Y:S01]  /*5270*/  UISETP.NE.AND.EX UP1, UPT, UR45, URZ, UPT, UP1 ;  /* 0x000000ff2d00728c */ /* 0x000fe2000bf25310 */
[----:B------:R-:W-:Y:S04]  /*5280*/  PLOP3.LUT P1, PT, PT, PT, UP2, 0x80, 0x8 ;  /* 0x000000000008781c */ /* 0x000fe80003f2f028 */
[----:B------:R-:W-:Y:S06]  /*5290*/  @UP2 UPLOP3.LUT UP0, UPT, UPT, UPT, UP1, 0x80, 0x8 ;  /* 0x000000000008289c */ /* 0x000fec0003f0f010 */
[----:B------:R-:W-:Y:S01]  /*52a0*/  PLOP3.LUT P0, PT, PT, PT, UP0, 0x80, 0x8 ;  /* 0x000000000008781c */ /* 0x000fe20003f0f008 */
[----:B------:R-:W-:Y:S01]  /*52b0*/  @!UPT UIADD3 URZ, UPT, UPT, URZ, URZ, URZ ;  /* 0x000000fffffff290 */ /* 0x000fe2000fffe0ff */
[----:B------:R-:W-:Y:S11]  /*52c0*/  BRA.U !UP1, `(.L_x_86) ;  /* 0x0000000109387547 */ /* 0x000ff6000b800000 */
[----:B------:R-:W-:Y:S01]  /*52d0*/  UISETP.NE.U32.AND UP0, UPT, UR38, URZ, UPT ;  /* 0x000000ff2600728c */ /* 0x000fe2000bf05070 */
[----:B------:R-:W-:Y:S02]  /*52e0*/  HFMA2 R0, -RZ, RZ, 0, 5.9604644775390625e-08 ;  /* 0x00000001ff007431 */ /* 0x000fe400000001ff */
[----:B------:R-:W-:Y:S01]  /*52f0*/  IMAD.MOV.U32 R171, RZ, RZ, 0x1 ;  /* 0x00000001ffab7424 */ /* 0x000fe200078e00ff */
[----:B------:R-:W-:Y:S06]  /*5300*/  UISETP.NE.AND.EX UP0, UPT, UR39, URZ, UPT, UP0 ;  /* 0x000000ff2700728c */ /* 0x000fec000bf05300 */
[----:B------:R-:W-:Y:S05]  /*5310*/  PLOP3.LUT P3, PT, PT, PT, UP0, 0x80, 0x8 ;  /* 0x000000000008781c */ /* 0x000fea0003f6f008 */
[----:B------:R-:W1:Y:S01]  /*5320*/  @UP0 LDCU.64 UR6, c[0x0][0x888] ;  /* 0x00011100ff0607ac */ /* 0x000e620008000a00 */
[----:B------:R-:W-:Y:S07]  /*5330*/  @UP0 UIMAD UR4, UR36, UR44, URZ ;  /* 0x0000002c240402a4 */ /* 0x000fee000f8e02ff */
[----:B------:R-:W-:Y:S01]  /*5340*/  @!P3 PRMT R171, R0, 0x7610, R171 ;  /* 0x0000761000abb816 */ /* 0x000fe200000000ab */
[----:B-1----:R-:W-:Y:S03]  /*5350*/  @UP0 UIMAD.WIDE UR6, UR4, 0x4, UR6 ;  /* 0x00000004040608a5 */ /* 0x002fe6000f8e0206 */
[----:B------:R-:W1:Y:S03]  /*5360*/  @!UP0 LDCU UR4, c[0x0][0x880] ;  /* 0x00011000ff0487ac */ /* 0x000e660008000800 */
[----:B------:R-:W-:Y:S01]  /*5370*/  IMAD.U32 R2, RZ, RZ, UR6 ;  /* 0x00000006ff027e24 */ /* 0x000fe2000f8e00ff */
[----:B------:R-:W-:Y:S05]  /*5380*/  MOV R3, UR7 ;  /* 0x0000000700037c02 */ /* 0x000fea0008000f00 */
[----:B-----5:R2:W5:Y:S02]  /*5390*/  @P3 LDG.E R81, desc[UR46][R2.64] ;  /* 0x0000002e02513981 */ /* 0x020564000c1e1900 */
[----:B-12---:R-:W-:Y:S02]  /*53a0*/  @!P3 IMAD.U32 R81, RZ, RZ, UR4 ;  /* 0x00000004ff51be24 */ /* 0x006fe4000f8e00ff */
.L_x_86:
[----:B------:R-:W-:Y:S05]  /*53b0*/  @!P4 BRA `(.L_x_87) ;  /* 0x000000000020c947 */ /* 0x000fea0003800000 */
[----:B------:R-:W-:Y:S04]  /*53c0*/  ISETP.NE.U32.AND P3, PT, R164, RZ, PT ;  /* 0x000000ffa400720c */ /* 0x000fe80003f65070 */
[----:B------:R-:W-:Y:S11]  /*53d0*/  ISETP.NE.AND.EX P3, PT, R165, RZ, PT, P3 ;  /* 0x000000ffa500720c */ /* 0x000ff60003f65330 */
[----:B------:R-:W-:Y:S02]  /*53e0*/  @!UPT UIADD3 URZ, UPT, UPT, URZ, URZ, URZ ;  /* 0x000000fffffff290 */ /* 0x000fe4000fffe0ff */
[----:B------:R-:W1:Y:S01]  /*53f0*/  @P3 LDC.64 R2, c[0x0][0x8a8] ;  /* 0x00022a00ff023b82 */ /* 0x000e620000000a00 */
[----:B------:R-:W-:Y:S04]  /*5400*/  @P3 IMAD R0, R166, UR36, RZ ;  /* 0x00000024a6003c24 */ /* 0x000fe8000f8e02ff */
[----:B-1----:R-:W-:Y:S05]  /*5410*/  @P3 IMAD.WIDE R2, R0, 0x4, R2 ;  /* 0x0000000400023825 */ /* 0x002fea00078e0202 */
[----:B-----5:R1:W5:Y:S02]  /*5420*/  @P3 LDG.E R78, desc[UR46][R2.64] ;  /* 0x0000002e024e3981 */ /* 0x020364000c1e1900 */
[----:B-1----:R-:W2:Y:S02]  /*5430*/  @!P3 LDC R78, c[0x0][0x8a0] ;  /* 0x00022800ff4ebb82 */ /* 0x002ea40000000800 */
.L_x_87:
[----:B-----5:R-:W-:Y:S01]  /*5440*/  FSETP.NEU.AND P4, PT, R81, RZ, PT ;  /* 0x000000ff5100720b */ /* 0x020fe20003f8d000 */
[----:B------:R-:W-:Y:S01]  /*5450*/  BSSY B1, `(.L_x_88) ;  /* 0x0000047000017945 */ /* 0x000fe20003800000 */
[----:B------:R-:W-:Y:S01]  /*5460*/  SEL R5, RZ, 0xffffffff, P2 ;  /* 0xffffffffff057807 */ /* 0x000fe20001000000 */
[----:B------:R-:W-:Y:S01]  /*5470*/  IMAD.MOV.U32 R196, RZ, RZ, 0x1 ;  /* 0x00000001ffc47424 */ /* 0x000fe200078e00ff */
[----:B------:R-:W-:Y:S01]  /*5480*/  LOP3.LUT P3, RZ, R171, 0xff, RZ, 0xc0, !PT ;  /* 0x000000ffabff7812 */ /* 0x000fe2000786c0ff */
[C---:B------:R-:W-:Y:S01]  /*5490*/  IMAD R80, R76.reuse, 0x100, R79 ;  /* 0x000001004c507824 */ /* 0x040fe200078e024f */
[----:B------:R-:W-:Y:S02]  /*54a0*/  @P1 SEL R0, RZ, 0xffffffff, P4 ;  /* 0xffffffffff001807 */ /* 0x000fe40002000000 */
[----:B------:R-:W-:Y:S02]  /*54b0*/  CS2R R162, SRZ ;  /* 0x0000000000a27805 */ /* 0x000fe4000001ff00 */
[----:B------:R-:W-:Y:S02]  /*54c0*/  LEA R3, R181, UR49, 0x3 ;  /* 0x00000031b5037c11 */ /* 0x000fe4000f8e18ff */
[----:B------:R-:W-:Y:S02]  /*54d0*/  CS2R R160, SRZ ;  /* 0x0000000000a07805 */ /* 0x000fe4000001ff00 */
[----:B------:R-:W-:Y:S02]  /*54e0*/  @P0 SEL R0, R5, R0, !P3 ;  /* 0x0000000005000207 */ /* 0x000fe40005800000 */
[----:B------:R-:W-:Y:S02]  /*54f0*/  CS2R R158, SRZ ;  /* 0x00000000009e7805 */ /* 0x000fe4000001ff00 */
[----:B------:R-:W-:Y:S02]  /*5500*/  LEA R193, R76, UR49, 0x3 ;  /* 0x000000314cc17c11 */ /* 0x000fe4000f8e18ff */
[----:B------:R-:W-:Y:S02]  /*5510*/  CS2R R156, SRZ ;  /* 0x00000000009c7805 */ /* 0x000fe4000001ff00 */
[----:B------:R-:W-:Y:S02]  /*5520*/  @P1 LOP3.LUT R0, R0, 0x1, RZ, 0xc0, !PT ;  /* 0x0000000100001812 */ /* 0x000fe400078ec0ff */
[----:B------:R-:W-:Y:S02]  /*5530*/  CS2R R154, SRZ ;  /* 0x00000000009a7805 */ /* 0x000fe4000001ff00 */
[----:B------:R-:W-:Y:S02]  /*5540*/  SHF.L.U32 R2, R183, 0x1f, RZ ;  /* 0x0000001fb7027819 */ /* 0x000fe400000006ff */
[----:B------:R-:W-:Y:S02]  /*5550*/  CS2R R152, SRZ ;  /* 0x0000000000987805 */ /* 0x000fe4000001ff00 */
[----:B------:R-:W-:Y:S02]  /*5560*/  ISETP.NE.U32.OR P6, PT, R0, 0x1, !P1 ;  /* 0x000000010000780c */ /* 0x000fe40004fc5470 */
[----:B------:R-:W-:Y:S02]  /*5570*/  CS2R R150, SRZ ;  /* 0x0000000000967805 */ /* 0x000fe4000001ff00 */
[----:B------:R-:W-:Y:S02]  /*5580*/  PLOP3.LUT P2, PT, PT, PT, UP1, 0x80, 0x8 ;  /* 0x000000000008781c */ /* 0x000fe40003f4f018 */
[----:B------:R-:W-:Y:S02]  /*5590*/  CS2R R148, SRZ ;  /* 0x0000000000947805 */ /* 0x000fe4000001ff00 */
[----:B------:R-:W-:Y:S02]  /*55a0*/  SEL R0, RZ, 0xffffffff, P4 ;  /* 0xffffffffff007807 */ /* 0x000fe40002000000 */
[----:B------:R-:W-:Y:S03]  /*55b0*/  P2R R198, PR, RZ, 0x40 ;  /* 0x00000040ffc67803 */ /* 0x000fe60000000000 */
[----:B------:R-:W-:Y:S04]  /*55c0*/  @P6 SHF.L.U32 R4, R180, 0x1f, RZ ;  /* 0x0000001fb4046819 */ /* 0x000fe800000006ff */
[----:B------:R-:W-:Y:S01]  /*55d0*/  @P2 SEL R0, R5, R0, !P3 ;  /* 0x0000000005002207 */ /* 0x000fe20005800000 */
[----:B------:R-:W1:Y:S03]  /*55e0*/  @P6 SYNCS.PHASECHK.TRANS64.TRYWAIT P1, [R3+URZ+0x40], R4 ;  /* 0x00004004030065a7 */ /* 0x000e6600080211ff */
[----:B------:R-:W-:Y:S04]  /*55f0*/  LOP3.LUT R0, R0, 0x1, RZ, 0xc0, !PT ;  /* 0x0000000100007812 */ /* 0x000fe800078ec0ff */
[----:B------:R-:W-:Y:S04]  /*5600*/  ISETP.NE.U32.AND P5, PT, R0, 0x1, PT ;  /* 0x000000010000780c */ /* 0x000fe80003fa5070 */
[----:B------:R-:W-:Y:S01]  /*5610*/  P2R R197, PR, RZ, 0x20 ;  /* 0x00000020ffc57803 */ /* 0x000fe20000000000 */
[----:B------:R3:W4:Y:S01]  /*5620*/  SYNCS.PHASECHK.TRANS64.TRYWAIT P0, [R193+URZ+0xb0], R2 ;  /* 0x0000b002c10075a7 */ /* 0x00072200080011ff */
[----:B-1----:R-:W-:Y:S01]  /*5630*/  @P6 SEL R196, RZ, 0x1, !P1 ;  /* 0x00000001ffc46807 */ /* 0x002fe20004800000 */
[----:B---3--:R-:W-:Y:S06]  /*5640*/  @!P6 BRA `(.L_x_89) ;  /* 0x00000000009ce947 */ /* 0x008fec0003800000 */
[----:B------:R-:W-:Y:S01]  /*5650*/  @P5 IMAD R6, R181, 0x2000, R186 ;  /* 0x00002000b5065824 */ /* 0x000fe200078e02ba */
[----:B------:R-:W-:Y:S01]  /*5660*/  ISETP.NE.AND P1, PT, R196, RZ, PT ;  /* 0x000000ffc400720c */ /* 0x000fe20003f25270 */
[----:B------:R-:W-:Y:S01]  /*5670*/  BSSY B0, `(.L_x_90) ;  /* 0x0000010000007945 */ /* 0x000fe20003800000 */
[----:B------:R-:W-:Y:S01]  /*5680*/  CS2R R150, SRZ ;  /* 0x0000000000967805 */ /* 0x000fe2000001ff00 */
[--C-:B------:R-:W-:Y:S01]  /*5690*/  @P5 IMAD R7, R187, -0x10, R6.reuse ;  /* 0xfffffff0bb075824 */ /* 0x100fe200078e0206 */
[----:B------:R-:W-:Y:S01]  /*56a0*/  CS2R R148, SRZ ;  /* 0x0000000000947805 */ /* 0x000fe2000001ff00 */
[----:B------:R-:W-:Y:S01]  /*56b0*/  @P5 IMAD R5, R185, -0x10, R6 ;  /* 0xfffffff0b9055824 */ /* 0x000fe200078e0206 */
[----:B------:R-:W-:Y:S01]  /*56c0*/  CS2R R158, SRZ ;  /* 0x00000000009e7805 */ /* 0x000fe2000001ff00 */
[----:B------:R-:W-:Y:S01]  /*56d0*/  @P5 IMAD R4, R184, 0x10, R7 ;  /* 0x00000010b8045824 */ /* 0x000fe200078e0207 */
[----:B------:R-:W-:Y:S02]  /*56e0*/  CS2R R156, SRZ ;  /* 0x00000000009c7805 */ /* 0x000fe4000001ff00 */
[----:B------:R-:W-:Y:S02]  /*56f0*/  CS2R R154, SRZ ;  /* 0x00000000009a7805 */ /* 0x000fe4000001ff00 */
[----:B------:R-:W-:Y:S02]  /*5700*/  CS2R R152, SRZ ;  /* 0x0000000000987805 */ /* 0x000fe4000001ff00 */
[----:B------:R-:W-:Y:S02]  /*5710*/  CS2R R162, SRZ ;  /* 0x0000000000a27805 */ /* 0x000fe4000001ff00 */
[----:B------:R-:W-:Y:S01]  /*5720*/  CS2R R160, SRZ ;  /* 0x0000000000a07805 */ /* 0x000fe2000001ff00 */
[----:B------:R-:W-:Y:S06]  /*5730*/  @P1 BRA `(.L_x_91) ;  /* 0x00000000000c1947 */ /* 0x000fec0003800000 */
[----:B------:R-:W-:Y:S04]  /*5740*/  SHF.L.U32 R0, R180, 0x1f, RZ ;  /* 0x0000001fb4007819 */ /* 0x000fe800000006ff */
[----:B------:R-:W1:Y:S02]  /*5750*/  SYNCS.PHASECHK.TRANS64.TRYWAIT P1, [R3+URZ+0x40], R0 ;  /* 0x00004000030075a7 */ /* 0x000e6400080211ff */
[----:B-1----:R-:W-:Y:S05]  /*5760*/  @!P1 BRA `(.L_x_92) ;  /* 0x0000006000349947 */ /* 0x002fea0003800000 */
.L_x_91:
[----:B------:R-:W-:Y:S05]  /*5770*/  BSYNC B0 ;  /* 0x0000000000007941 */ /* 0x000fea0003800000 */
.L_x_90:
[----:B------:R-:W-:Y:S01]  /*5780*/  ISETP.NE.AND P1, PT, R197, RZ, PT ;  /* 0x000000ffc500720c */ /* 0x000fe20003f25270 */
[----:B-1----:R-:W-:Y:S02]  /*5790*/  VIADD R3, R3, 0x60 ;  /* 0x0000006003037836 */ /* 0x002fe40000000000 */
[----:B------:R-:W-:Y:S02]  /*57a0*/  IMAD.U32 R0, RZ, RZ, UR37 ;  /* 0x00000025ff007e24 */ /* 0x000fe4000f8e00ff */
[----:B------:R-:W-:Y:S03]  /*57b0*/  VIADD R181, R181, 0x1 ;  /* 0x00000001b5b57836 */ /* 0x000fe60000000000 */
[----:B------:R-:W-:Y:S05]  /*57c0*/  PRMT R0, R0, 0x654, R3 ;  /* 0x0000065400007816 */ /* 0x000fea0000000003 */
[----:B------:R1:W3:Y:S04]  /*57d0*/  @P1 LDS.128 R148, [R6] ;  /* 0x0000000006941984 */ /* 0x0002e80000000c00 */
[----:B------:R1:W1:Y:S04]  /*57e0*/  @P1 LDS.128 R156, [R5+0x20] ;  /* 0x00002000059c1984 */ /* 0x0002680000000c00 */
[----:B------:R1:W1:Y:S04]  /*57f0*/  @P1 LDS.128 R152, [R7+0x10] ;  /* 0x0000100007981984 */ /* 0x0002680000000c00 */
[----:B------:R1:W1:Y:S01]  /*5800*/  @P1 LDS.128 R160, [R4+0x10] ;  /* 0x0000100004a01984 */ /* 0x0002620000000c00 */
[C---:B------:R-:W-:Y:S01]  /*5810*/  ISETP.NE.AND P1, PT, R181.reuse, 0x4, PT ;  /* 0x00000004b500780c */ /* 0x040fe20003f25270 */
[----:B------:R-:W-:Y:S01]  /*5820*/  @!PT LDS RZ, [RZ] ;  /* 0x00000000fffff984 */ /* 0x000fe20000000800 */
[----:B------:R-:W-:Y:S01]  /*5830*/  @!PT LDS RZ, [RZ] ;  /* 0x00000000fffff984 */ /* 0x000fe20000000800 */
[----:B------:R-:W-:Y:S01]  /*5840*/  @!PT LDS RZ, [RZ] ;  /* 0x00000000fffff984 */ /* 0x000fe20000000800 */
[----:B------:R-:W-:Y:S01]  /*5850*/  @!PT LDS RZ, [RZ] ;  /* 0x00000000fffff984 */ /* 0x000fe20000000800 */
[----:B------:R5:W-:Y:S06]  /*5860*/  MEMBAR.ALL.CTA ;  /* 0x0000000000007992 */ /* 0x000bec0000008000 */
[----:B-----5:R-:W5:Y:S01]  /*5870*/  FENCE.VIEW.ASYNC.S ;  /* 0x00000000000073c6 */ /* 0x020f620000000000 */
[----:B------:R-:W-:Y:S02]  /*5880*/  SEL R3, RZ, 0x1, P1 ;  /* 0x00000001ff037807 */ /* 0x000fe40000800000 */
[----:B------:R-:W-:Y:S02]  /*5890*/  SEL R181, R181, RZ, P1 ;  /* 0x000000ffb5b57207 */ /* 0x000fe40000800000 */
[----:B------:R-:W-:Y:S01]  /*58a0*/  LOP3.LUT R180, R180, R3, RZ, 0x3c, !PT ;  /* 0x00000003b4b47212 */ /* 0x000fe200078e3cff */
[----:B-----5:R1:W-:Y:S06]  /*58b0*/  SYNCS.ARRIVE.TRANS64.RED.A1T0 RZ, [R0+URZ], RZ ;  /* 0x000000ff00ff79a7 */ /* 0x0203ec00081004ff */
.L_x_89:
[----:B------:R-:W-:Y:S05]  /*58c0*/  BSYNC B1 ;  /* 0x0000000000017941 */ /* 0x000fea0003800000 */
.L_x_88:
[----:B-1----:R-:W-:Y:S04]  /*58d0*/  SHF.R.U32.HI R0, RZ, 0x15, R80 ;  /* 0x00000015ff007819 */ /* 0x002fe80000011650 */
[----:B------:R-:W-:Y:S01]  /*58e0*/  LOP3.LUT P1, RZ, R0, 0x3, R173, 0x48, !PT ;  /* 0x0000000300ff7812 */ /* 0x000fe200078248ad */
[----:B------:R-:W-:Y:S01]  /*58f0*/  @!UPT UIADD3 URZ, UPT, UPT, URZ, URZ, URZ ;  /* 0x000000fffffff290 */ /* 0x000fe2000fffe0ff */
[----:B----4-:R-:W-:Y:S11]  /*5900*/  @P0 BRA `(.L_x_93) ;  /* 0x0000000000080947 */ /* 0x010ff60003800000 */
[----:B------:R-:W1:Y:S02]  /*5910*/  SYNCS.PHASECHK.TRANS64.TRYWAIT P0, [R193+URZ+0xb0], R2 ;  /* 0x0000b002c10075a7 */ /* 0x000e6400080011ff */
[----:B-1----:R-:W-:Y:S05]  /*5920*/  @!P0 BRA `(.L_x_94) ;  /* 0x0000005c00d88947 */ /* 0x002fea0003800000 */
.L_x_93:
[----:B------:R-:W-:Y:S04]  /*5930*/  BSSY.RECONVERGENT B6, `(.L_x_95) ;  /* 0x0000012000067945 */ /* 0x000fe80003800200 */
[----:B------:R-:W-:Y:S05]  /*5940*/  @!P1 BRA `(.L_x_96) ;  /* 0x0000000000409947 */ /* 0x000fea0003800000 */
[----:B------:R-:W4:Y:S01]  /*5950*/  LDCU.64 UR8, c[0x4][0x78] ;  /* 0x01000f00ff0877ac */ /* 0x000f220008000a00 */
[----:B------:R-:W-:Y:S01]  /*5960*/  MOV R3, 0x0 ;  /* 0x0000000000037802 */ /* 0x000fe20000000f00 */
[----:B------:R-:W-:Y:S02]  /*5970*/  HFMA2 R12, -RZ, RZ, 0, 5.9604644775390625e-08 ;  /* 0x00000001ff0c7431 */ /* 0x000fe400000001ff */
[----:B------:R-:W-:Y:S02]  /*5980*/  IMAD.MOV.U32 R8, RZ, RZ, 0x192 ;  /* 0x00000192ff087424 */ /* 0x000fe400078e00ff */
[----:B------:R-:W-:Y:S01]  /*5990*/  IMAD.MOV.U32 R13, RZ, RZ, RZ ;  /* 0x000000ffff0d7224 */ /* 0x000fe200078e00ff */
[----:B------:R-:W5:Y:S01]  /*59a0*/  LDCU.64 UR6, c[0x4][0x80] ;  /* 0x01001000ff0677ac */ /* 0x000f620008000a00 */
[----:B-1----:R-:W1:Y:S01]  /*59b0*/  LDC.64 R2, c[0x4][R3] ;  /* 0x0100000003027b82 */ /* 0x002e620000000a00 */
[----:B------:R-:W2:Y:S01]  /*59c0*/  LDCU.64 UR4, c[0x4][0x18] ;  /* 0x01000300ff0477ac */ /* 0x000ea20008000a00 */
[----:B----4-:R-:W-:Y:S01]  /*59d0*/  MOV R5, UR9 ;  /* 0x0000000900057c02 */ /* 0x010fe20008000f00 */
[----:B------:R-:W-:Y:S01]  /*59e0*/  IMAD.U32 R4, RZ, RZ, UR8 ;  /* 0x00000008ff047e24 */ /* 0x000fe2000f8e00ff */
[----:B-----5:R-:W-:Y:S01]  /*59f0*/  MOV R7, UR7 ;  /* 0x0000000700077c02 */ /* 0x020fe20008000f00 */
[----:B------:R-:W-:Y:S01]  /*5a00*/  IMAD.U32 R6, RZ, RZ, UR6 ;  /* 0x00000006ff067e24 */ /* 0x000fe2000f8e00ff */
[----:B--2---:R-:W-:Y:S01]  /*5a10*/  MOV R11, UR5 ;  /* 0x00000005000b7c02 */ /* 0x004fe20008000f00 */
[----:B------:R-:W-:Y:S02]  /*5a20*/  IMAD.U32 R10, RZ, RZ, UR4 ;  /* 0x00000004ff0a7e24 */ /* 0x000fe4000f8e00ff */
[----:B------:R-:W-:Y:S07]  /*5a30*/  LEPC R20, `(.L_x_96) ;  /* 0x000000001014794e */ /* 0x000fee0000000000 */
[----:B-1-3--:R-:W-:Y:S05]  /*5a40*/  CALL.ABS.NOINC R2 ;  /* 0x0000000002007343 */ /* 0x00afea0003c00000 */
.L_x_96:
[----:B------:R-:W-:Y:S05]  /*5a50*/  BSYNC.RECONVERGENT B6 ;  /* 0x0000000000067941 */ /* 0x000fea0003800200 */
.L_x_95:
[-C--:B---3--:R-:W-:Y:S01]  /*5a60*/  F2FP.F16.E4M3.UNPACK_B R83, R148.reuse ;  /* 0x00000094ff53723e */ /* 0x088fe200020006ff */
[----:B------:R-:W-:Y:S05]  /*5a70*/  WARPSYNC.ALL ;  /* 0x0000000000007948 */ /* 0x000fea0003800000 */
[----:B------:R-:W-:Y:S01]  /*5a80*/  R2UR UR4, R80 ;  /* 0x00000000500472ca */ /* 0x000fe200000e0000 */
[--C-:B------:R-:W-:Y:S01]  /*5a90*/  HADD2.F32 R82, -RZ, R83.reuse.H0_H0 ;  /* 0x20000053ff527230 */ /* 0x100fe20000004100 */
[----:B------:R-:W-:Y:S01]  /*5aa0*/  F2FP.F16.E4M3.UNPACK_B R85, R148.H1 ;  /* 0x00000094ff55723e */ /* 0x000fe200030006ff */
[----:B------:R-:W-:Y:S01]  /*5ab0*/  HADD2.F32 R83, -RZ, R83.H1_H1 ;  /* 0x30000053ff537230 */ /* 0x000fe20000004100 */
[-C--:B------:R-:W-:Y:S01]  /*5ac0*/  F2FP.F16.E4M3.UNPACK_B R87, R149.reuse ;  /* 0x00000095ff57723e */ /* 0x080fe200020006ff */
[----:B------:R-:W-:Y:S01]  /*5ad0*/  BSSY.RECONVERGENT B0, `(.L_x_97) ;  /* 0x000011d000007945 */ /* 0x000fe20003800200 */
[----:B------:R-:W-:Y:S01]  /*5ae0*/  F2FP.F16.E4M3.UNPACK_B R89, R149.H1 ;  /* 0x00000095ff59723e */ /* 0x000fe200030006ff */
[----:B------:R-:W-:Y:S01]  /*5af0*/  HADD2.F32 R84, -RZ, R85.H0_H0 ;  /* 0x20000055ff547230 */ /* 0x000fe20000004100 */
[-C--:B------:R-:W-:Y:S01]  /*5b00*/  F2FP.F16.E4M3.UNPACK_B R91, R150.reuse ;  /* 0x00000096ff5b723e */ /* 0x080fe200020006ff */
[----:B------:R-:W-:Y:S01]  /*5b10*/  HADD2.F32 R88, -RZ, R87.H1_H1 ;  /* 0x30000057ff587230 */ /* 0x000fe20000004100 */
[----:B------:R-:W-:Y:S01]  /*5b20*/  F2FP.F16.E4M3.UNPACK_B R93, R150.H1 ;  /* 0x00000096ff5d723e */ /* 0x000fe200030006ff */
[----:B------:R-:W-:Y:S01]  /*5b30*/  HADD2.F32 R86, -RZ, R85.H1_H1 ;  /* 0x30000055ff567230 */ /* 0x000fe20000004100 */
[-C--:B------:R-:W-:Y:S01]  /*5b40*/  F2FP.F16.E4M3.UNPACK_B R95, R151.reuse ;  /* 0x00000097ff5f723e */ /* 0x080fe200020006ff */
[----:B------:R-:W2:Y:S01]  /*5b50*/  LDTM.x64 R4, tmem[UR4] ;  /* 0x00000004000479ee */ /* 0x000ea20008340000 */
[----:B------:R-:W-:Y:S01]  /*5b60*/  F2FP.F16.E4M3.UNPACK_B R97, R151.H1 ;  /* 0x00000097ff61723e */ /* 0x000fe200030006ff */
[----:B------:R-:W-:Y:S01]  /*5b70*/  HADD2.F32 R85, -RZ, R87.H0_H0 ;  /* 0x20000057ff557230 */ /* 0x000fe20000004100 */
[-C--:B------:R-:W-:Y:S01]  /*5b80*/  F2FP.F16.E4M3.UNPACK_B R99, R152.reuse ;  /* 0x00000098ff63723e */ /* 0x080fe200020006ff */
[----:B------:R-:W-:Y:S01]  /*5b90*/  HADD2.F32 R87, -RZ, R89.H0_H0 ;  /* 0x20000059ff577230 */ /* 0x000fe20000004100 */
[----:B------:R-:W-:Y:S01]  /*5ba0*/  F2FP.F16.E4M3.UNPACK_B R101, R152.H1 ;  /* 0x00000098ff65723e */ /* 0x000fe200030006ff */
[----:B------:R-:W-:Y:S01]  /*5bb0*/  HADD2.F32 R92, -RZ, R91.H1_H1 ;  /* 0x3000005bff5c7230 */ /* 0x000fe20000004100 */
[----:B------:R-:W-:Y:S01]  /*5bc0*/  SHF.L.U32 R199, R176, 0x4, RZ ;  /* 0x00000004b0c77819 */ /* 0x000fe200000006ff */
[----:B------:R-:W-:Y:S01]  /*5bd0*/  HADD2.F32 R96, -RZ, R95.H1_H1 ;  /* 0x3000005fff607230 */ /* 0x000fe20000004100 */
[----:B------:R-:W-:Y:S01]  /*5be0*/  SHF.L.U32 R207, R175, 0x4, RZ ;  /* 0x00000004afcf7819 */ /* 0x000fe200000006ff */
[----:B------:R-:W-:Y:S01]  /*5bf0*/  HADD2.F32 R100, -RZ, R99.H1_H1 ;  /* 0x30000063ff647230 */ /* 0x000fe20000004100 */
[----:B------:R-:W-:Y:S01]  /*5c00*/  IADD3 R192, PT, PT, R186, R199, RZ ;  /* 0x000000c7bac07210 */ /* 0x000fe20007ffe0ff */
[----:B------:R-:W-:Y:S01]  /*5c10*/  HADD2.F32 R90, -RZ, R89.H1_H1 ;  /* 0x30000059ff5a7230 */ /* 0x000fe20000004100 */
[----:B------:R-:W-:Y:S01]  /*5c20*/  SHF.L.U32 R205, R184, 0x4, RZ ;  /* 0x00000004b8cd7819 */ /* 0x000fe200000006ff */
[----:B------:R-:W-:Y:S01]  /*5c30*/  HADD2.F32 R89, -RZ, R91.H0_H0 ;  /* 0x2000005bff597230 */ /* 0x000fe20000004100 */
[-C--:B------:R-:W-:Y:S01]  /*5c40*/  F2FP.F16.E4M3.UNPACK_B R103, R153.reuse ;  /* 0x00000099ff67723e */ /* 0x080fe200020006ff */
[--C-:B------:R-:W-:Y:S01]  /*5c50*/  HADD2.F32 R91, -RZ, R93.reuse.H0_H0 ;  /* 0x2000005dff5b7230 */ /* 0x100fe20000004100 */
[----:B------:R-:W-:Y:S01]  /*5c60*/  IADD3 R194, PT, PT, R205, R192, RZ ;  /* 0x000000c0cdc27210 */ /* 0x000fe20007ffe0ff */
[----:B------:R-:W-:Y:S01]  /*5c70*/  HADD2.F32 R94, -RZ, R93.H1_H1 ;  /* 0x3000005dff5e7230 */ /* 0x000fe20000004100 */
[----:B------:R-:W-:Y:S01]  /*5c80*/  F2FP.F16.E4M3.UNPACK_B R105, R153.H1 ;  /* 0x00000099ff69723e */ /* 0x000fe200030006ff */
[----:B------:R-:W-:Y:S01]  /*5c90*/  HADD2.F32 R93, -RZ, R95.H0_H0 ;  /* 0x2000005fff5d7230 */ /* 0x000fe20000004100 */
[-C--:B------:R-:W-:Y:S01]  /*5ca0*/  F2FP.F16.E4M3.UNPACK_B R107, R154.reuse ;  /* 0x0000009aff6b723e */ /* 0x080fe200020006ff */
[----:B------:R-:W-:Y:S01]  /*5cb0*/  HADD2.F32 R104, -RZ, R103.H1_H1 ;  /* 0x30000067ff687230 */ /* 0x000fe20000004100 */
[----:B------:R-:W-:Y:S01]  /*5cc0*/  F2FP.F16.E4M3.UNPACK_B R109, R154.H1 ;  /* 0x0000009aff6d723e */ /* 0x000fe200030006ff */
[C---:B--2---:R-:W-:Y:S01]  /*5cd0*/  FMUL R0, R78.reuse, R4 ;  /* 0x000000044e007220 */ /* 0x044fe20000400000 */
[C---:B-1----:R-:W-:Y:S01]  /*5ce0*/  FMUL R2, R78.reuse, R5 ;  /* 0x000000054e027220 */ /* 0x042fe20000400000 */
[C---:B------:R-:W-:Y:S01]  /*5cf0*/  FMUL R4, R78.reuse, R8 ;  /* 0x000000084e047220 */ /* 0x040fe20000400000 */
[C---:B------:R-:W-:Y:S01]  /*5d00*/  FMUL R5, R78.reuse, R9 ;  /* 0x000000094e057220 */ /* 0x040fe20000400000 */
[C---:B------:R-:W-:Y:S01]  /*5d10*/  FFMA R0, R81.reuse, R82, R0 ;  /* 0x0000005251007223 */ /* 0x040fe20000000000 */
[C---:B------:R-:W-:Y:S01]  /*5d20*/  FFMA R2, R81.reuse, R83, R2 ;  /* 0x0000005351027223 */ /* 0x040fe20000000002 */
[C---:B------:R-:W-:Y:S01]  /*5d30*/  FMUL R8, R78.reuse, R12 ;  /* 0x0000000c4e087220 */ /* 0x040fe20000400000 */
[C---:B------:R-:W-:Y:S01]  /*5d40*/  FMUL R9, R78.reuse, R13 ;  /* 0x0000000d4e097220 */ /* 0x040fe20000400000 */
[C---:B------:R-:W-:Y:S01]  /*5d50*/  FMUL R12, R78.reuse, R16 ;  /* 0x000000104e0c7220 */ /* 0x040fe20000400000 */
[C---:B------:R-:W-:Y:S01]  /*5d60*/  FMUL R13, R78.reuse, R17 ;  /* 0x000000114e0d7220 */ /* 0x040fe20000400000 */
[C---:B------:R-:W-:Y:S01]  /*5d70*/  FMUL R16, R78.reuse, R20 ;  /* 0x000000144e107220 */ /* 0x040fe20000400000 */
[C---:B------:R-:W-:Y:S01]  /*5d80*/  FMUL R17, R78.reuse, R21 ;  /* 0x000000154e117220 */ /* 0x040fe20000400000 */
[C---:B------:R-:W-:Y:S01]  /*5d90*/  FMUL R20, R78.reuse, R24 ;  /* 0x000000184e147220 */ /* 0x040fe20000400000 */
[C---:B------:R-:W-:Y:S01]  /*5da0*/  FMUL R21, R78.reuse, R25 ;  /* 0x000000194e157220 */ /* 0x040fe20000400000 */
[----:B------:R-:W-:Y:S02]  /*5db0*/  HADD2.F32 R108, -RZ, R107.H1_H1 ;  /* 0x3000006bff6c7230 */ /* 0x000fe40000004100 */
[C---:B------:R-:W-:Y:S01]  /*5dc0*/  FMUL R24, R78.reuse, R28 ;  /* 0x0000001c4e187220 */ /* 0x040fe20000400000 */
[C---:B------:R-:W-:Y:S01]  /*5dd0*/  FMUL R25, R78.reuse, R29 ;  /* 0x0000001d4e197220 */ /* 0x040fe20000400000 */
[C---:B------:R-:W-:Y:S01]  /*5de0*/  FMUL R28, R78.reuse, R32 ;  /* 0x000000204e1c7220 */ /* 0x040fe20000400000 */
[C---:B------:R-:W-:Y:S01]  /*5df0*/  FMUL R29, R78.reuse, R33 ;  /* 0x000000214e1d7220 */ /* 0x040fe20000400000 */
[C---:B------:R-:W-:Y:S01]  /*5e00*/  FMUL R32, R78.reuse, R36 ;  /* 0x000000244e207220 */ /* 0x040fe20000400000 */
[----:B------:R-:W-:Y:S01]  /*5e10*/  F2FP.F16.E4M3.UNPACK_B R111, R155 ;  /* 0x0000009bff6f723e */ /* 0x000fe200020006ff */
[C---:B------:R-:W-:Y:S01]  /*5e20*/  FMUL R33, R78.reuse, R37 ;  /* 0x000000254e217220 */ /* 0x040fe20000400000 */
[C---:B------:R-:W-:Y:S01]  /*5e30*/  FMUL R36, R78.reuse, R40 ;  /* 0x000000284e247220 */ /* 0x040fe20000400000 */
[----:B------:R-:W-:Y:S01]  /*5e40*/  F2FP.F16.E4M3.UNPACK_B R113, R155.H1 ;  /* 0x0000009bff71723e */ /* 0x000fe200030006ff */
[C---:B------:R-:W-:Y:S01]  /*5e50*/  FMUL R37, R78.reuse, R41 ;  /* 0x000000294e257220 */ /* 0x040fe20000400000 */
[----:B------:R-:W-:Y:S02]  /*5e60*/  HADD2.F32 R112, -RZ, R111.H1_H1 ;  /* 0x3000006fff707230 */ /* 0x000fe40000004100 */
        /* <DEDUP_REMOVED lines=26> */
[C---:B------:R-:W-:Y:S01]  /*6010*/  FFMA R3, R81.reuse, R84, R3 ;  /* 0x0000005451037223 */ /* 0x040fe20000000003 */
[C---:B------:R-:W-:Y:S01]  /*6020*/  FFMA R7, R81.reuse, R86, R7 ;  /* 0x0000005651077223 */ /* 0x040fe20000000007 */
[----:B------:R-:W-:Y:S01]  /*6030*/  F2FP.F16.E4M3.UNPACK_B R131, R160 ;  /* 0x000000a0ff83723e */ /* 0x000fe200020006ff */
[C---:B------:R-:W-:Y:S01]  /*6040*/  FFMA R4, R81.reuse, R85, R4 ;  /* 0x0000005551047223 */ /* 0x040fe20000000004 */
[C---:B------:R-:W-:Y:S01]  /*6050*/  FFMA R5, R81.reuse, R88, R5 ;  /* 0x0000005851057223 */ /* 0x040fe20000000005 */
[----:B------:R-:W-:Y:S01]  /*6060*/  F2FP.F16.E4M3.UNPACK_B R133, R160.H1 ;  /* 0x000000a0ff85723e */ /* 0x000fe200030006ff */
[----:B------:R-:W-:Y:S01]  /*6070*/  FFMA R6, R81, R87, R6 ;  /* 0x0000005751067223 */ /* 0x000fe20000000006 */
[----:B------:R-:W-:Y:S01]  /*6080*/  F2FP.SATFINITE.E4M3.F32.PACK_AB_MERGE_C R195, R7, R3, RZ ;  /* 0x0000000307c3723e */ /* 0x000fe200048070ff */
[----:B------:R-:W-:Y:S02]  /*6090*/  HADD2.F32 R128, -RZ, R127.H1_H1 ;  /* 0x3000007fff807230 */ /* 0x000fe40000004100 */
[----:B------:R-:W-:Y:S01]  /*60a0*/  FMUL R11, R78, R11 ;  /* 0x0000000b4e0b7220 */ /* 0x000fe20000400000 */
[----:B------:R-:W-:Y:S01]  /*60b0*/  HADD2.F32 R132, -RZ, R131.H1_H1 ;  /* 0x30000083ff847230 */ /* 0x000fe20000004100 */
[----:B------:R-:W-:Y:S01]  /*60c0*/  F2FP.SATFINITE.E4M3.F32.PACK_AB_MERGE_C R200, R2, R0, R195 ;  /* 0x0000000002c8723e */ /* 0x000fe200048070c3 */
[----:B------:R-:W-:Y:S01]  /*60d0*/  FMUL R10, R78, R14 ;  /* 0x0000000e4e0a7220 */ /* 0x000fe20000400000 */
[----:B------:R-:W-:Y:S01]  /*60e0*/  IADD3 R195, PT, PT, R186, R207, RZ ;  /* 0x000000cfbac37210 */ /* 0x000fe20007ffe0ff */
[C---:B------:R-:W-:Y:S01]  /*60f0*/  FFMA R11, R81.reuse, R90, R11 ;  /* 0x0000005a510b7223 */ /* 0x040fe2000000000b */
[C---:B------:R-:W-:Y:S01]  /*6100*/  FFMA R8, R81.reuse, R89, R8 ;  /* 0x0000005951087223 */ /* 0x040fe20000000008 */
[C---:B------:R-:W-:Y:S01]  /*6110*/  FFMA R9, R81.reuse, R92, R9 ;  /* 0x0000005c51097223 */ /* 0x040fe20000000009 */
[--C-:B------:R-:W-:Y:S02]  /*6120*/  HADD2.F32 R95, -RZ, R97.reuse.H0_H0 ;  /* 0x20000061ff5f7230 */ /* 0x100fe40000004100 */
[----:B------:R-:W-:Y:S01]  /*6130*/  FFMA R10, R81, R91, R10 ;  /* 0x0000005b510a7223 */ /* 0x000fe2000000000a */
[----:B------:R-:W-:Y:S01]  /*6140*/  F2FP.SATFINITE.E4M3.F32.PACK_AB_MERGE_C R201, R11, R6, RZ ;  /* 0x000000060bc9723e */ /* 0x000fe200048070ff */
[C---:B------:R-:W-:Y:S01]  /*6150*/  FMUL R15, R78.reuse, R15 ;  /* 0x0000000f4e0f7220 */ /* 0x040fe20000400000 */
[----:B------:R-:W-:Y:S02]  /*6160*/  HADD2.F32 R98, -RZ, R97.H1_H1 ;  /* 0x30000061ff627230 */ /* 0x000fe40000004100 */
[C---:B------:R-:W-:Y:S01]  /*6170*/  FMUL R14, R78.reuse, R18 ;  /* 0x000000124e0e7220 */ /* 0x040fe20000400000 */
[----:B------:R-:W-:Y:S01]  /*6180*/  F2FP.SATFINITE.E4M3.F32.PACK_AB_MERGE_C R201, R5, R4, R201 ;  /* 0x0000000405c9723e */ /* 0x000fe200048070c9 */
[----:B------:R-:W-:Y:S02]  /*6190*/  HADD2.F32 R97, -RZ, R99.H0_H0 ;  /* 0x20000063ff617230 */ /* 0x000fe40000004100 */
[C---:B------:R-:W-:Y:S01]  /*61a0*/  FFMA R15, R81.reuse, R94, R15 ;  /* 0x0000005e510f7223 */ /* 0x040fe2000000000f */
[C---:B------:R-:W-:Y:S01]  /*61b0*/  FFMA R12, R81.reuse, R93, R12 ;  /* 0x0000005d510c7223 */ /* 0x040fe2000000000c */
[----:B------:R-:W-:Y:S01]  /*61c0*/  FFMA R13, R81, R96, R13 ;  /* 0x00000060510d7223 */ /* 0x000fe2000000000d */
[----:B------:R-:W-:Y:S01]  /*61d0*/  F2FP.F16.E4M3.UNPACK_B R135, R161 ;  /* 0x000000a1ff87723e */ /* 0x000fe200020006ff */
[--C-:B------:R-:W-:Y:S01]  /*61e0*/  HADD2.F32 R99, -RZ, R101.reuse.H0_H0 ;  /* 0x20000065ff637230 */ /* 0x100fe20000004100 */
[----:B------:R-:W-:Y:S01]  /*61f0*/  F2FP.SATFINITE.E4M3.F32.PACK_AB_MERGE_C R202, R15, R10, RZ ;  /* 0x0000000a0fca723e */ /* 0x000fe200048070ff */
[----:B------:R-:W-:Y:S01]  /*6200*/  FFMA R14, R81, R95, R14 ;  /* 0x0000005f510e7223 */ /* 0x000fe2000000000e */
[C---:B------:R-:W-:Y:S01]  /*6210*/  FMUL R19, R78.reuse, R19 ;  /* 0x000000134e137220 */ /* 0x040fe20000400000 */
[----:B------:R-:W-:Y:S01]  /*6220*/  HADD2.F32 R102, -RZ, R101.H1_H1 ;  /* 0x30000065ff667230 */ /* 0x000fe20000004100 */
[----:B------:R-:W-:Y:S01]  /*6230*/  F2FP.SATFINITE.E4M3.F32.PACK_AB_MERGE_C R202, R9, R8, R202 ;  /* 0x0000000809ca723e */ /* 0x000fe200048070ca */
[----:B------:R-:W-:Y:S02]  /*6240*/  HADD2.F32 R101, -RZ, R103.H0_H0 ;  /* 0x20000067ff657230 */ /* 0x000fe40000004100 */
[C---:B------:R-:W-:Y:S01]  /*6250*/  FFMA R19, R81.reuse, R98, R19 ;  /* 0x0000006251137223 */ /* 0x040fe20000000013 */
[C---:B------:R-:W-:Y:S01]  /*6260*/  FFMA R16, R81.reuse, R97, R16 ;  /* 0x0000006151107223 */ /* 0x040fe20000000010 */
[----:B------:R-:W-:Y:S01]  /*6270*/  FFMA R17, R81, R100, R17 ;  /* 0x0000006451117223 */ /* 0x000fe20000000011 */
[----:B------:R-:W-:Y:S02]  /*6280*/  HADD2.F32 R136, -RZ, R135.H1_H1 ;  /* 0x30000087ff887230 */ /* 0x000fe40000004100 */
[C---:B------:R-:W-:Y:S01]  /*6290*/  FMUL R18, R78.reuse, R22 ;  /* 0x000000164e127220 */ /* 0x040fe20000400000 */
[----:B------:R-:W-:Y:S01]  /*62a0*/  F2FP.F16.E4M3.UNPACK_B R137, R161.H1 ;  /* 0x000000a1ff89723e */ /* 0x000fe200030006ff */
[C---:B------:R-:W-:Y:S01]  /*62b0*/  FMUL R23, R78.reuse, R23 ;  /* 0x000000174e177220 */ /* 0x040fe20000400000 */
[--C-:B------:R-:W-:Y:S01]  /*62c0*/  HADD2.F32 R103, -RZ, R105.reuse.H0_H0 ;  /* 0x20000069ff677230 */ /* 0x100fe20000004100 */
[----:B------:R-:W-:Y:S01]  /*62d0*/  F2FP.SATFINITE.E4M3.F32.PACK_AB_MERGE_C R203, R19, R14, RZ ;  /* 0x0000000e13cb723e */ /* 0x000fe200048070ff */
[C---:B------:R-:W-:Y:S01]  /*62e0*/  FFMA R18, R81.reuse, R99, R18 ;  /* 0x0000006351127223 */ /* 0x040fe20000000012 */
[C---:B------:R-:W-:Y:S01]  /*62f0*/  FFMA R23, R81.reuse, R102, R23 ;  /* 0x0000006651177223 */ /* 0x040fe20000000017 */
[----:B------:R-:W-:Y:S01]  /*6300*/  FFMA R20, R81, R101, R20 ;  /* 0x0000006551147223 */ /* 0x000fe20000000014 */
[----:B------:R-:W-:Y:S01]  /*6310*/  F2FP.F16.E4M3.UNPACK_B R139, R162 ;  /* 0x000000a2ff8b723e */ /* 0x000fe200020006ff */
[----:B------:R-:W-:Y:S01]  /*6320*/  HADD2.F32 R106, -RZ, R105.H1_H1 ;  /* 0x30000069ff6a7230 */ /* 0x000fe20000004100 */
[----:B------:R-:W-:Y:S01]  /*6330*/  F2FP.SATFINITE.E4M3.F32.PACK_AB_MERGE_C R203, R13, R12, R203 ;  /* 0x0000000c0dcb723e */ /* 0x000fe200048070cb */
[----:B------:R-:W-:Y:S01]  /*6340*/  FFMA R21, R81, R104, R21 ;  /* 0x0000006851157223 */ /* 0x000fe20000000015 */
[----:B------:R-:W-:Y:S01]  /*6350*/  F2FP.SATFINITE.E4M3.F32.PACK_AB_MERGE_C R208, R23, R18, RZ ;  /* 0x0000001217d0723e */ /* 0x000fe200048070ff */
[----:B------:R-:W-:Y:S02]  /*6360*/  HADD2.F32 R105, -RZ, R107.H0_H0 ;  /* 0x2000006bff697230 */ /* 0x000fe40000004100 */
[C---:B------:R-:W-:Y:S01]  /*6370*/  FMUL R22, R78.reuse, R26 ;  /* 0x0000001a4e167220 */ /* 0x040fe20000400000 */
[----:B------:R1:W-:Y:S01]  /*6380*/  STS.128 [R172+UR49+0x8200], R200 ;  /* 0x008200c8ac007988 */ /* 0x0003e20008000c31 */
[----:B------:R-:W-:Y:S01]  /*6390*/  F2FP.SATFINITE.E4M3.F32.PACK_AB_MERGE_C R208, R17, R16, R208 ;  /* 0x0000001011d0723e */ /* 0x000fe200048070d0 */
[----:B------:R-:W-:Y:S02]  /*63a0*/  HADD2.F32 R140, -RZ, R139.H1_H1 ;  /* 0x3000008bff8c7230 */ /* 0x000fe40000004100 */
[C---:B------:R-:W-:Y:S01]  /*63b0*/  FFMA R22, R81.reuse, R103, R22 ;  /* 0x0000006751167223 */ /* 0x040fe20000000016 */
[C---:B------:R-:W-:Y:S01]  /*63c0*/  FMUL R27, R78.reuse, R27 ;  /* 0x0000001b4e1b7220 */ /* 0x040fe20000400000 */
[--C-:B------:R-:W-:Y:S02]  /*63d0*/  HADD2.F32 R107, -RZ, R109.reuse.H0_H0 ;  /* 0x2000006dff6b7230 */ /* 0x100fe40000004100 */
[C---:B------:R-:W-:Y:S01]  /*63e0*/  FMUL R26, R78.reuse, R30 ;  /* 0x0000001e4e1a7220 */ /* 0x040fe20000400000 */
[----:B------:R-:W-:Y:S02]  /*63f0*/  HADD2.F32 R110, -RZ, R109.H1_H1 ;  /* 0x3000006dff6e7230 */ /* 0x000fe40000004100 */
[C---:B------:R-:W-:Y:S01]  /*6400*/  FFMA R27, R81.reuse, R106, R27 ;  /* 0x0000006a511b7223 */ /* 0x040fe2000000001b */
[C---:B------:R-:W-:Y:S01]  /*6410*/  FFMA R24, R81.reuse, R105, R24 ;  /* 0x0000006951187223 */ /* 0x040fe20000000018 */
[----:B------:R-:W-:Y:S01]  /*6420*/  FFMA R25, R81, R108, R25 ;  /* 0x0000006c51197223 */ /* 0x000fe20000000019 */
[----:B------:R-:W-:Y:S01]  /*6430*/  F2FP.F16.E4M3.UNPACK_B R141, R162.H1 ;  /* 0x000000a2ff8d723e */ /* 0x000fe200030006ff */
[----:B------:R-:W-:Y:S01]  /*6440*/  HADD2.F32 R109, -RZ, R111.H0_H0 ;  /* 0x2000006fff6d7230 */ /* 0x000fe20000004100 */
[----:B------:R-:W-:Y:S01]  /*6450*/  F2FP.SATFINITE.E4M3.F32.PACK_AB_MERGE_C R209, R27, R22, RZ ;  /* 0x000000161bd1723e */ /* 0x000fe200048070ff */
[----:B------:R-:W-:Y:S01]  /*6460*/  FFMA R26, R81, R107, R26 ;  /* 0x0000006b511a7223 */ /* 0x000fe2000000001a */
[C---:B------:R-:W-:Y:S01]  /*6470*/  FMUL R31, R78.reuse, R31 ;  /* 0x0000001f4e1f7220 */ /* 0x040fe20000400000 */
[--C-:B------:R-:W-:Y:S01]  /*6480*/  HADD2.F32 R111, -RZ, R113.reuse.H0_H0 ;  /* 0x20000071ff6f7230 */ /* 0x100fe20000004100 */
[----:B------:R-:W-:Y:S01]  /*6490*/  F2FP.SATFINITE.E4M3.F32.PACK_AB_MERGE_C R209, R21, R20, R209 ;  /* 0x0000001415d1723e */ /* 0x000fe200048070d1 */
[----:B------:R-:W-:Y:S02]  /*64a0*/  HADD2.F32 R114, -RZ, R113.H1_H1 ;  /* 0x30000071ff727230 */ /* 0x000fe40000004100 */
[C---:B------:R-:W-:Y:S01]  /*64b0*/  FFMA R31, R81.reuse, R110, R31 ;  /* 0x0000006e511f7223 */ /* 0x040fe2000000001f */
[C---:B------:R-:W-:Y:S01]  /*64c0*/  FFMA R28, R81.reuse, R109, R28 ;  /* 0x0000006d511c7223 */ /* 0x040fe2000000001c */
[----:B------:R-:W-:Y:S01]  /*64d0*/  FFMA R29, R81, R112, R29 ;  /* 0x00000070511d7223 */ /* 0x000fe2000000001d */
[----:B------:R-:W-:Y:S02]  /*64e0*/  HADD2.F32 R113, -RZ, R115.H0_H0 ;  /* 0x20000073ff717230 */ /* 0x000fe40000004100 */
[C---:B------:R-:W-:Y:S01]  /*64f0*/  FMUL R30, R78.reuse, R34 ;  /* 0x000000224e1e7220 */ /* 0x040fe20000400000 */
[----:B------:R-:W-:Y:S01]  /*6500*/  F2FP.F16.E4M3.UNPACK_B R143, R163 ;  /* 0x000000a3ff8f723e */ /* 0x000fe200020006ff */
[C---:B------:R-:W-:Y:S01]  /*6510*/  FMUL R35, R78.reuse, R35 ;  /* 0x000000234e237220 */ /* 0x040fe20000400000 */
[----:B------:R-:W-:Y:S01]  /*6520*/  HADD2.F32 R115, -RZ, R117.H0_H0 ;  /* 0x20000075ff737230 */ /* 0x000fe20000004100 */
[----:B------:R-:W-:Y:S01]  /*6530*/  F2FP.SATFINITE.E4M3.F32.PACK_AB_MERGE_C R210, R31, R26, RZ ;  /* 0x0000001a1fd2723e */ /* 0x000fe200048070ff */
[C---:B------:R-:W-:Y:S01]  /*6540*/  FFMA R30, R81.reuse, R111, R30 ;  /* 0x0000006f511e7223 */ /* 0x040fe2000000001e */
[C---:B------:R-:W-:Y:S01]  /*6550*/  FFMA R35, R81.reuse, R114, R35 ;  /* 0x0000007251237223 */ /* 0x040fe20000000023 */
[C---:B------:R-:W-:Y:S01]  /*6560*/  FFMA R32, R81.reuse, R113, R32 ;  /* 0x0000007151207223 */ /* 0x040fe20000000020 */
[----:B------:R-:W-:Y:S01]  /*6570*/  F2FP.F16.E4M3.UNPACK_B R145, R163.H1 ;  /* 0x000000a3ff91723e */ /* 0x000fe200030006ff */
[----:B------:R-:W-:Y:S01]  /*6580*/  FFMA R33, R81, R116, R33 ;  /* 0x0000007451217223 */ /* 0x000fe20000000021 */
[----:B------:R-:W-:Y:S01]  /*6590*/  F2FP.SATFINITE.E4M3.F32.PACK_AB_MERGE_C R210, R25, R24, R210 ;  /* 0x0000001819d2723e */ /* 0x000fe200048070d2 */
[----:B------:R-:W-:Y:S01]  /*65a0*/  HADD2.F32 R144, -RZ, R143.H1_H1 ;  /* 0x3000008fff907230 */ /* 0x000fe20000004100 */
[----:B------:R-:W-:Y:S01]  /*65b0*/  F2FP.SATFINITE.E4M3.F32.PACK_AB_MERGE_C R211, R35, R30, RZ ;  /* 0x0000001e23d3723e */ /* 0x000fe200048070ff */
[----:B------:R-:W-:Y:S02]  /*65c0*/  HADD2.F32 R118, -RZ, R117.H1_H1 ;  /* 0x30000075ff767230 */ /* 0x000fe40000004100 */
[C---:B------:R-:W-:Y:S01]  /*65d0*/  FMUL R34, R78.reuse, R38 ;  /* 0x000000264e227220 */ /* 0x040fe20000400000 */
[----:B------:R-:W-:Y:S01]  /*65e0*/  HADD2.F32 R117, -RZ, R119.H0_H0 ;  /* 0x20000077ff757230 */ /* 0x000fe20000004100 */
[----:B------:R-:W-:Y:S01]  /*65f0*/  F2FP.SATFINITE.E4M3.F32.PACK_AB_MERGE_C R211, R29, R28, R211 ;  /* 0x0000001c1dd3723e */ /* 0x000fe200048070d3 */
[C---:B------:R-:W-:Y:S01]  /*6600*/  FMUL R39, R78.reuse, R39 ;  /* 0x000000274e277220 */ /* 0x040fe20000400000 */
[--C-:B------:R-:W-:Y:S02]  /*6610*/  HADD2.F32 R119, -RZ, R121.reuse.H0_H0 ;  /* 0x20000079ff777230 */ /* 0x100fe40000004100 */
[C---:B------:R-:W-:Y:S01]  /*6620*/  FFMA R34, R81.reuse, R115, R34 ;  /* 0x0000007351227223 */ /* 0x040fe20000000022 */
[----:B------:R-:W-:Y:S01]  /*6630*/  HADD2.F32 R122, -RZ, R121.H1_H1 ;  /* 0x30000079ff7a7230 */ /* 0x000fe20000004100 */
[----:B------:R1:W-:Y:S01]  /*6640*/  STS.128 [R192+0x8010], R208 ;  /* 0x008010d0c0007388 */ /* 0x0003e20000000c00 */
[----:B------:R-:W-:Y:S02]  /*6650*/  HADD2.F32 R121, -RZ, R123.H0_H0 ;  /* 0x2000007bff797230 */ /* 0x000fe40000004100 */
[C---:B------:R-:W-:Y:S01]  /*6660*/  FFMA R39, R81.reuse, R118, R39 ;  /* 0x0000007651277223 */ /* 0x040fe20000000027 */
[C---:B------:R-:W-:Y:S01]  /*6670*/  FFMA R36, R81.reuse, R117, R36 ;  /* 0x0000007551247223 */ /* 0x040fe20000000024 */
[----:B------:R-:W-:Y:S01]  /*6680*/  FFMA R37, R81, R120, R37 ;  /* 0x0000007851257223 */ /* 0x000fe20000000025 */
[C---:B------:R-:W-:Y:S01]  /*6690*/  FMUL R38, R78.reuse, R42 ;  /* 0x0000002a4e267220 */ /* 0x040fe20000400000 */
[----:B------:R-:W-:Y:S01]  /*66a0*/  ISETP.NE.AND P0, PT, R189, RZ, PT ;  /* 0x000000ffbd00720c */ /* 0x000fe20003f05270 */
[C---:B------:R-:W-:Y:S01]  /*66b0*/  FMUL R43, R78.reuse, R43 ;  /* 0x0000002b4e2b7220 */ /* 0x040fe20000400000 */
[--C-:B------:R-:W-:Y:S01]  /*66c0*/  HADD2.F32 R123, -RZ, R125.reuse.H0_H0 ;  /* 0x2000007dff7b7230 */ /* 0x100fe20000004100 */
[----:B------:R-:W-:Y:S01]  /*66d0*/  F2FP.SATFINITE.E4M3.F32.PACK_AB_MERGE_C R212, R39, R34, RZ ;  /* 0x0000002227d4723e */ /* 0x000fe200048070ff */
[C---:B------:R-:W-:Y:S01]  /*66e0*/  FFMA R38, R81.reuse, R119, R38 ;  /* 0x0000007751267223 */ /* 0x040fe20000000026 */
[C---:B------:R-:W-:Y:S01]  /*66f0*/  FFMA R43, R81.reuse, R122, R43 ;  /* 0x0000007a512b7223 */ /* 0x040fe2000000002b */
[----:B------:R-:W-:Y:S01]  /*6700*/  FFMA R40, R81, R121, R40 ;  /* 0x0000007951287223 */ /* 0x000fe20000000028 */
[----:B------:R-:W-:Y:S01]  /*6710*/  F2FP.SATFINITE.E4M3.F32.PACK_AB_MERGE_C R212, R33, R32, R212 ;  /* 0x0000002021d4723e */ /* 0x000fe200048070d4 */
[----:B------:R-:W-:Y:S01]  /*6720*/  FFMA R41, R81, R124, R41 ;  /* 0x0000007c51297223 */ /* 0x000fe20000000029 */
[----:B------:R-:W-:Y:S01]  /*6730*/  HADD2.F32 R126, -RZ, R125.H1_H1 ;  /* 0x3000007dff7e7230 */ /* 0x000fe20000004100 */
[----:B------:R-:W-:Y:S01]  /*6740*/  F2FP.SATFINITE.E4M3.F32.PACK_AB_MERGE_C R213, R43, R38, RZ ;  /* 0x000000262bd5723e */ /* 0x000fe200048070ff */
[----:B------:R-:W-:Y:S02]  /*6750*/  HADD2.F32 R125, -RZ, R127.H0_H0 ;  /* 0x2000007fff7d7230 */ /* 0x000fe40000004100 */
[C---:B------:R-:W-:Y:S01]  /*6760*/  FMUL R42, R78.reuse, R46 ;  /* 0x0000002e4e2a7220 */ /* 0x040fe20000400000 */
[----:B------:R-:W-:Y:S01]  /*6770*/  FMUL R47, R78, R47 ;  /* 0x0000002f4e2f7220 */ /* 0x000fe20000400000 */
[--C-:B------:R-:W-:Y:S01]  /*6780*/  HADD2.F32 R127, -RZ, R129.reuse.H0_H0 ;  /* 0x20000081ff7f7230 */ /* 0x100fe20000004100 */
[----:B------:R-:W-:Y:S01]  /*6790*/  F2FP.SATFINITE.E4M3.F32.PACK_AB_MERGE_C R213, R37, R36, R213 ;  /* 0x0000002425d5723e */ /* 0x000fe200048070d5 */
[C---:B------:R-:W-:Y:S01]  /*67a0*/  FFMA R42, R81.reuse, R123, R42 ;  /* 0x0000007b512a7223 */ /* 0x040fe2000000002a */
[C---:B------:R-:W-:Y:S01]  /*67b0*/  FFMA R47, R81.reuse, R126, R47 ;  /* 0x0000007e512f7223 */ /* 0x040fe2000000002f */
[C---:B------:R-:W-:Y:S01]  /*67c0*/  FFMA R44, R81.reuse, R125, R44 ;  /* 0x0000007d512c7223 */ /* 0x040fe2000000002c */
[----:B------:R-:W-:Y:S01]  /*67d0*/  ISETP.NE.AND P6, PT, R198, RZ, PT ;  /* 0x000000ffc600720c */ /* 0x000fe20003fc5270 */
[----:B------:R-:W-:Y:S01]  /*67e0*/  FFMA R45, R81, R128, R45 ;  /* 0x00000080512d7223 */ /* 0x000fe2000000002d */
[----:B------:R-:W-:Y:S01]  /*67f0*/  HADD2.F32 R130, -RZ, R129.H1_H1 ;  /* 0x30000081ff827230 */ /* 0x000fe20000004100 */
[----:B------:R-:W-:Y:S01]  /*6800*/  F2FP.SATFINITE.E4M3.F32.PACK_AB_MERGE_C R214, R47, R42, RZ ;  /* 0x0000002a2fd6723e */ /* 0x000fe200048070ff */
[----:B------:R-:W-:Y:S02]  /*6810*/  HADD2.F32 R129, -RZ, R131.H0_H0 ;  /* 0x20000083ff817230 */ /* 0x000fe40000004100 */
[C---:B------:R-:W-:Y:S01]  /*6820*/  FMUL R46, R78.reuse, R50 ;  /* 0x000000324e2e7220 */ /* 0x040fe20000400000 */
[C---:B------:R-:W-:Y:S01]  /*6830*/  FMUL R51, R78.reuse, R51 ;  /* 0x000000334e337220 */ /* 0x040fe20000400000 */
[--C-:B------:R-:W-:Y:S02]  /*6840*/  HADD2.F32 R131, -RZ, R133.reuse.H0_H0 ;  /* 0x20000085ff837230 */ /* 0x100fe40000004100 */
[C---:B------:R-:W-:Y:S01]  /*6850*/  FMUL R50, R78.reuse, R54 ;  /* 0x000000364e327220 */ /* 0x040fe20000400000 */
[C---:B------:R-:W-:Y:S01]  /*6860*/  FFMA R46, R81.reuse, R127, R46 ;  /* 0x0000007f512e7223 */ /* 0x040fe2000000002e */
[----:B------:R-:W-:Y:S02]  /*6870*/  HADD2.F32 R134, -RZ, R133.H1_H1 ;  /* 0x30000085ff867230 */ /* 0x000fe40000004100 */
[C---:B------:R-:W-:Y:S01]  /*6880*/  FFMA R51, R81.reuse, R130, R51 ;  /* 0x0000008251337223 */ /* 0x040fe20000000033 */
[----:B------:R-:W-:Y:S02]  /*6890*/  HADD2.F32 R133, -RZ, R135.H0_H0 ;  /* 0x20000087ff857230 */ /* 0x000fe40000004100 */
[C---:B------:R-:W-:Y:S01]  /*68a0*/  FMUL R55, R78.reuse, R55 ;  /* 0x000000374e377220 */ /* 0x040fe20000400000 */
[C---:B------:R-:W-:Y:S01]  /*68b0*/  FFMA R48, R81.reuse, R129, R48 ;  /* 0x0000008151307223 */ /* 0x040fe20000000030 */
[C---:B------:R-:W-:Y:S01]  /*68c0*/  FFMA R49, R81.reuse, R132, R49 ;  /* 0x0000008451317223 */ /* 0x040fe20000000031 */
[--C-:B------:R-:W-:Y:S02]  /*68d0*/  HADD2.F32 R135, -RZ, R137.reuse.H0_H0 ;  /* 0x20000089ff877230 */ /* 0x100fe40000004100 */
[C---:B------:R-:W-:Y:S01]  /*68e0*/  FFMA R50, R81.reuse, R131, R50 ;  /* 0x0000008351327223 */ /* 0x040fe20000000032 */
[----:B------:R-:W-:Y:S02]  /*68f0*/  HADD2.F32 R138, -RZ, R137.H1_H1 ;  /* 0x30000089ff8a7230 */ /* 0x000fe40000004100 */
[C---:B------:R-:W-:Y:S01]  /*6900*/  FMUL R54, R78.reuse, R58 ;  /* 0x0000003a4e367220 */ /* 0x040fe20000400000 */
[----:B------:R-:W-:Y:S02]  /*6910*/  HADD2.F32 R137, -RZ, R139.H0_H0 ;  /* 0x2000008bff897230 */ /* 0x000fe40000004100 */
[C---:B------:R-:W-:Y:S01]  /*6920*/  FFMA R55, R81.reuse, R134, R55 ;  /* 0x0000008651377223 */ /* 0x040fe20000000037 */
        /* <DEDUP_REMOVED lines=16> */
[----:B------:R-:W-:Y:S01]  /*6a30*/  FFMA R63, R81, R142, R63 ;  /* 0x0000008e513f7223 */ /* 0x000fe2000000003f */
[----:B------:R-:W-:Y:S01]  /*6a40*/  FMUL R67, R78, R67 ;  /* 0x000000434e437220 */ /* 0x000fe20000400000 */
[----:B------:R-:W-:Y:S01]  /*6a50*/  F2FP.SATFINITE.E4M3.F32.PACK_AB_MERGE_C R215, R51, R46, RZ ;  /* 0x0000002e33d7723e */ /* 0x000fe200048070ff */
[C---:B------:R-:W-:Y:S01]  /*6a60*/  FFMA R60, R81.reuse, R141, R60 ;  /* 0x0000008d513c7223 */ /* 0x040fe2000000003c */
[C---:B------:R-:W-:Y:S01]  /*6a70*/  FFMA R61, R81.reuse, R144, R61 ;  /* 0x00000090513d7223 */ /* 0x040fe2000000003d */
[C---:B------:R-:W-:Y:S01]  /*6a80*/  FFMA R62, R81.reuse, R143, R62 ;  /* 0x0000008f513e7223 */ /* 0x040fe2000000003e */
[----:B------:R-:W-:Y:S01]  /*6a90*/  FFMA R67, R81, R146, R67 ;  /* 0x0000009251437223 */ /* 0x000fe20000000043 */
[----:B------:R-:W-:Y:S02]  /*6aa0*/  F2FP.SATFINITE.E4M3.F32.PACK_AB_MERGE_C R214, R41, R40, R214 ;  /* 0x0000002829d6723e */ /* 0x000fe400048070d6 */
[----:B------:R-:W-:Y:S02]  /*6ab0*/  F2FP.SATFINITE.E4M3.F32.PACK_AB_MERGE_C R215, R45, R44, R215 ;  /* 0x0000002c2dd7723e */ /* 0x000fe400048070d7 */
[----:B------:R-:W-:Y:S02]  /*6ac0*/  F2FP.SATFINITE.E4M3.F32.PACK_AB_MERGE_C R216, R55, R50, RZ ;  /* 0x0000003237d8723e */ /* 0x000fe400048070ff */
[----:B------:R-:W-:Y:S01]  /*6ad0*/  F2FP.SATFINITE.E4M3.F32.PACK_AB_MERGE_C R217, R59, R54, RZ ;  /* 0x000000363bd9723e */ /* 0x000fe200048070ff */
[----:B------:R1:W-:Y:S01]  /*6ae0*/  STS.128 [R195+0x8020], R212 ;  /* 0x008020d4c3007388 */ /* 0x0003e20000000c00 */
[----:B------:R-:W-:Y:S02]  /*6af0*/  F2FP.SATFINITE.E4M3.F32.PACK_AB_MERGE_C R218, R63, R58, RZ ;  /* 0x0000003a3fda723e */ /* 0x000fe400048070ff */
[----:B------:R-:W-:Y:S02]  /*6b00*/  F2FP.SATFINITE.E4M3.F32.PACK_AB_MERGE_C R219, R67, R62, RZ ;  /* 0x0000003e43db723e */ /* 0x000fe400048070ff */
[----:B------:R-:W-:Y:S02]  /*6b10*/  F2FP.SATFINITE.E4M3.F32.PACK_AB_MERGE_C R216, R49, R48, R216 ;  /* 0x0000003031d8723e */ /* 0x000fe400048070d8 */
[----:B------:R-:W-:Y:S02]  /*6b20*/  F2FP.SATFINITE.E4M3.F32.PACK_AB_MERGE_C R217, R53, R52, R217 ;  /* 0x0000003435d9723e */ /* 0x000fe400048070d9 */
[----:B------:R-:W-:Y:S02]  /*6b30*/  F2FP.SATFINITE.E4M3.F32.PACK_AB_MERGE_C R218, R57, R56, R218 ;  /* 0x0000003839da723e */ /* 0x000fe400048070da */
[----:B------:R-:W-:Y:S02]  /*6b40*/  F2FP.SATFINITE.E4M3.F32.PACK_AB_MERGE_C R219, R61, R60, R219 ;  /* 0x0000003c3ddb723e */ /* 0x000fe400048070db */
[----:B------:R-:W-:Y:S02]  /*6b50*/  LEA R204, R181, UR49, 0x3 ;  /* 0x00000031b5cc7c11 */ /* 0x000fe4000f8e18ff */
[----:B------:R-:W-:Y:S01]  /*6b60*/  @P6 SHF.L.U32 R221, R180, 0x1f, RZ ;  /* 0x0000001fb4dd6819 */ /* 0x000fe200000006ff */
[----:B------:R1:W-:Y:S01]  /*6b70*/  STS.128 [R194+0x8010], R216 ;  /* 0x008010d8c2007388 */ /* 0x0003e20000000c00 */
[----:B------:R-:W-:Y:S01]  /*6b80*/  @!PT LDS RZ, [RZ] ;  /* 0x00000000fffff984 */ /* 0x000fe20000000800 */
[----:B------:R-:W-:Y:S01]  /*6b90*/  @!PT LDS RZ, [RZ] ;  /* 0x00000000fffff984 */ /* 0x000fe20000000800 */
[----:B------:R-:W-:Y:S01]  /*6ba0*/  @!PT LDS RZ, [RZ] ;  /* 0x00000000fffff984 */ /* 0x000fe20000000800 */
[----:B------:R-:W-:Y:S01]  /*6bb0*/  @!PT LDS RZ, [RZ] ;  /* 0x00000000fffff984 */ /* 0x000fe20000000800 */
[----:B------:R2:W-:Y:S07]  /*6bc0*/  MEMBAR.ALL.CTA ;  /* 0x0000000000007992 */ /* 0x0005ee0000008000 */
[----:B--2---:R-:W2:Y:S02]  /*6bd0*/  FENCE.VIEW.ASYNC.S ;  /* 0x00000000000073c6 */ /* 0x004ea40000000000 */
[----:B--2---:R-:W-:Y:S06]  /*6be0*/  BAR.SYNC.DEFER_BLOCKING 0x1, 0x80 ;  /* 0x0042000000007b1d */ /* 0x004fec0000010000 */
[----:B------:R-:W-:Y:S05]  /*6bf0*/  @P0 BRA `(.L_x_98) ;  /* 0x0000000000280947 */ /* 0x000fea0003800000 */
[----:B------:R-:W-:Y:S02]  /*6c00*/  UIADD3 UR4, UPT, UPT, UR49, 0x8200, URZ ;  /* 0x0000820031047890 */ /* 0x000fe4000fffe0ff */
[----:B------:R-:W-:Y:S01]  /*6c10*/  UIADD3 UR6, UP0, UPT, UR52, 0x680, URZ ;  /* 0x0000068034067890 */ /* 0x000fe2000ff1e0ff */
[----:B------:R-:W-:Y:S03]  /*6c20*/  UMOV UR43, UR36 ;  /* 0x00000024002b7c82 */ /* 0x000fe60008000000 */
[----:B------:R-:W-:Y:S01]  /*6c30*/  MOV R188, UR4 ;  /* 0x0000000400bc7c02 */ /* 0x000fe20008000f00 */
[----:B------:R-:W-:Y:S03]  /*6c40*/  UIADD3.X UR7, UPT, UPT, URZ, UR53, URZ, UP0, !UPT ;  /* 0x00000035ff077290 */ /* 0x000fe600087fe4ff */
[----:B------:R-:W-:Y:S11]  /*6c50*/  R2UR UR40, R188 ;  /* 0x00000000bc2872ca */ /* 0x000ff600000e0000 */
[----:B------:R-:W-:Y:S02]  /*6c60*/  @!UPT UIADD3 URZ, UPT, UPT, URZ, URZ, URZ ;  /* 0x000000fffffff290 */ /* 0x000fe4000fffe0ff */
[----:B------:R2:W-:Y:S01]  /*6c70*/  UTMASTG.3D [UR40], [UR6] ;  /* 0x00000028060073b5 */ /* 0x0005e20008010000 */
[----:B------:R0:W-:Y:S01]  /*6c80*/  UTMACMDFLUSH ;  /* 0x00000000000079b7 */ /* 0x0001e20000000000 */
[----:B--2---:R-:W-:Y:S04]  /*6c90*/  DEPBAR.LE SB0, 0x1 ;  /* 0x000080400000791a */ /* 0x004fe80000000000 */
.L_x_98:
[----:B------:R-:W-:Y:S05]  /*6ca0*/  BSYNC.RECONVERGENT B0 ;  /* 0x0000000000007941 */ /* 0x000fea0003800200 */
.L_x_97:
[----:B------:R-:W-:Y:S06]  /*6cb0*/  BAR.SYNC.DEFER_BLOCKING 0x1, 0x80 ;  /* 0x0042000000007b1d */ /* 0x000fec0000010000 */
[----:B------:R-:W2:Y:S01]  /*6cc0*/  @P6 SYNCS.PHASECHK.TRANS64.TRYWAIT P0, [R204+URZ+0x40], R221 ;  /* 0x000040ddcc0065a7 */ /* 0x000ea200080011ff */
[----:B------:R-:W-:Y:S01]  /*6cd0*/  BSSY B1, `(.L_x_99) ;  /* 0x0000023000017945 */ /* 0x000fe20003800000 */
[----:B--2---:R-:W-:Y:S03]  /*6ce0*/  @P6 SEL R196, RZ, 0x1, !P0 ;  /* 0x00000001ffc46807 */ /* 0x004fe60004000000 */
[----:B------:R-:W-:Y:S05]  /*6cf0*/  @!P6 BRA `(.L_x_100) ;  /* 0x000000000080e947 */ /* 0x000fea0003800000 */
[----:B------:R-:W-:Y:S01]  /*6d00*/  ISETP.NE.AND P1, PT, R197, RZ, PT ;  /* 0x000000ffc500720c */ /* 0x000fe20003f25270 */
[----:B------:R-:W-:Y:S01]  /*6d10*/  BSSY B0, `(.L_x_101) ;  /* 0x000000a000007945 */ /* 0x000fe20003800000 */
[----:B------:R-:W-:Y:S11]  /*6d20*/  ISETP.NE.AND P0, PT, R196, RZ, PT ;  /* 0x000000ffc400720c */ /* 0x000ff60003f05270 */
[----:B------:R-:W-:Y:S04]  /*6d30*/  @P1 IMAD R0, R181, 0x2000, R186 ;  /* 0x00002000b5001824 */ /* 0x000fe800078e02ba */
[C---:B------:R-:W-:Y:S01]  /*6d40*/  @P1 IMAD.IADD R6, R0.reuse, 0x1, R199 ;  /* 0x0000000100061824 */ /* 0x040fe200078e02c7 */
[----:B------:R-:W-:Y:S03]  /*6d50*/  @P1 IADD3 R4, PT, PT, R0, R207, RZ ;  /* 0x000000cf00041210 */ /* 0x000fe60007ffe0ff */
[----:B------:R-:W-:Y:S01]  /*6d60*/  @P1 IMAD.IADD R2, R205, 0x1, R6 ;  /* 0x00000001cd021824 */ /* 0x000fe200078e0206 */
[----:B------:R-:W-:Y:S06]  /*6d70*/  @P0 BRA `(.L_x_102) ;  /* 0x00000000000c0947 */ /* 0x000fec0003800000 */
[----:B------:R-:W-:Y:S04]  /*6d80*/  SHF.L.U32 R3, R180, 0x1f, RZ ;  /* 0x0000001fb4037819 */ /* 0x000fe800000006ff */
[----:B------:R-:W2:Y:S02]  /*6d90*/  SYNCS.PHASECHK.TRANS64.TRYWAIT P0, [R204+URZ+0x40], R3 ;  /* 0x00004003cc0075a7 */ /* 0x000ea400080011ff */
[----:B--2---:R-:W-:Y:S05]  /*6da0*/  @!P0 BRA `(.L_x_103) ;  /* 0x0000004800cc8947 */ /* 0x004fea0003800000 */
.L_x_102:
[----:B------:R-:W-:Y:S05]  /*6db0*/  BSYNC B0 ;  /* 0x0000000000007941 */ /* 0x000fea0003800000 */
.L_x_101:
[----:B------:R-:W-:Y:S01]  /*6dc0*/  ISETP.NE.AND P0, PT, R197, RZ, PT ;  /* 0x000000ffc500720c */ /* 0x000fe20003f05270 */
[----:B--2---:R-:W-:Y:S02]  /*6dd0*/  VIADD R204, R204, 0x60 ;  /* 0x00000060cccc7836 */ /* 0x004fe40000000000 */
[----:B------:R-:W-:Y:S02]  /*6de0*/  IMAD.U32 R3, RZ, RZ, UR37 ;  /* 0x00000025ff037e24 */ /* 0x000fe4000f8e00ff */
[----:B------:R-:W-:Y:S03]  /*6df0*/  VIADD R181, R181, 0x1 ;  /* 0x00000001b5b57836 */ /* 0x000fe60000000000 */
[----:B------:R-:W-:Y:S05]  /*6e00*/  PRMT R3, R3, 0x654, R204 ;  /* 0x0000065403037816 */ /* 0x000fea00000000cc */
[----:B------:R2:W3:Y:S04]  /*6e10*/  @P0 LDS.128 R148, [R0] ;  /* 0x0000000000940984 */ /* 0x0004e80000000c00 */
[----:B------:R2:W4:Y:S04]  /*6e20*/  @P0 LDS.128 R156, [R4+0x20] ;  /* 0x00002000049c0984 */ /* 0x0005280000000c00 */
        /* <DEDUP_REMOVED lines=9> */
[----:B------:R-:W-:Y:S01]  /*6ec0*/  SEL R181, R181, RZ, P0 ;  /* 0x000000ffb5b57207 */ /* 0x000fe20000000000 */
[----:B-----5:R5:W-:Y:S02]  /*6ed0*/  SYNCS.ARRIVE.TRANS64.RED.A1T0 RZ, [R3+URZ], RZ ;  /* 0x000000ff03ff79a7 */ /* 0x020be400081004ff */
[----:B-----5:R-:W-:Y:S04]  /*6ee0*/  SEL R3, RZ, 0x1, P0 ;  /* 0x00000001ff037807 */ /* 0x020fe80000000000 */
[----:B--234-:R-:W-:Y:S02]  /*6ef0*/  LOP3.LUT R180, R180, R3, RZ, 0x3c, !PT ;  /* 0x00000003b4b47212 */ /* 0x01cfe400078e3cff */
.L_x_100:
[----:B------:R-:W-:Y:S05]  /*6f00*/  BSYNC B1 ;  /* 0x0000000000017941 */ /* 0x000fea0003800000 */
.L_x_99:
[----:B------:R-:W-:Y:S01]  /*6f10*/  VIADD R0, R80, 0x40 ;  /* 0x0000004050007836 */ /* 0x000fe20000000000 */
[----:B------:R-:W-:Y:S04]  /*6f20*/  BSSY.RECONVERGENT B6, `(.L_x_104) ;  /* 0x0000015000067945 */ /* 0x000fe80003800200 */
[----:B------:R-:W-:Y:S04]  /*6f30*/  SHF.R.U32.HI R0, RZ, 0x15, R0 ;  /* 0x00000015ff007819 */ /* 0x000fe80000011600 */
[----:B------:R-:W-:Y:S11]  /*6f40*/  LOP3.LUT P0, RZ, R0, 0x3, R173, 0x48, !PT ;  /* 0x0000000300ff7812 */ /* 0x000ff600078048ad */
[----:B------:R-:W-:Y:S02]  /*6f50*/  @!UPT UIADD3 URZ, UPT, UPT, URZ, URZ, URZ ;  /* 0x000000fffffff290 */ /* 0x000fe4000fffe0ff */
[----:B------:R-:W-:Y:S05]  /*6f60*/  @!P0 BRA `(.L_x_105) ;  /* 0x0000000000408947 */ /* 0x000fea0003800000 */
[----:B------:R-:W2:Y:S01]  /*6f70*/  LDCU.64 UR8, c[0x4][0x78] ;  /* 0x01000f00ff0877ac */ /* 0x000ea20008000a00 */
[----:B------:R-:W-:Y:S01]  /*6f80*/  MOV R3, 0x0 ;  /* 0x0000000000037802 */ /* 0x000fe20000000f00 */
[----:B------:R-:W-:Y:S02]  /*6f90*/  HFMA2 R12, -RZ, RZ, 0, 5.9604644775390625e-08 ;  /* 0x00000001ff0c7431 */ /* 0x000fe400000001ff */
[----:B------:R-:W-:Y:S02]  /*6fa0*/  IMAD.MOV.U32 R8, RZ, RZ, 0x192 ;  /* 0x00000192ff087424 */ /* 0x000fe400078e00ff */
[----:B------:R-:W-:Y:S01]  /*6fb0*/  IMAD.MOV.U32 R13, RZ, RZ, RZ ;  /* 0x000000ffff0d7224 */ /* 0x000fe200078e00ff */
[----:B------:R-:W3:Y:S01]  /*6fc0*/  LDCU.64 UR6, c[0x4][0x80] ;  /* 0x01001000ff0677ac */ /* 0x000ee20008000a00 */
[----:B------:R-:W4:Y:S01]  /*6fd0*/  LDC.64 R2, c[0x4][R3] ;  /* 0x0100000003027b82 */ /* 0x000f220000000a00 */
[----:B------:R-:W5:Y:S01]  /*6fe0*/  LDCU.64 UR4, c[0x4][0x18] ;  /* 0x01000300ff0477ac */ /* 0x000f620008000a00 */
[----:B--2---:R-:W-:Y:S01]  /*6ff0*/  MOV R5, UR9 ;  /* 0x0000000900057c02 */ /* 0x004fe20008000f00 */
[----:B------:R-:W-:Y:S01]  /*7000*/  IMAD.U32 R4, RZ, RZ, UR8 ;  /* 0x00000008ff047e24 */ /* 0x000fe2000f8e00ff */
[----:B---3--:R-:W-:Y:S01]  /*7010*/  MOV R7, UR7 ;  /* 0x0000000700077c02 */ /* 0x008fe20008000f00 */
[----:B------:R-:W-:Y:S01]  /*7020*/  IMAD.U32 R6, RZ, RZ, UR6 ;  /* 0x00000006ff067e24 */ /* 0x000fe2000f8e00ff */
[----:B-----5:R-:W-:Y:S01]  /*7030*/  MOV R11, UR5 ;  /* 0x00000005000b7c02 */ /* 0x020fe20008000f00 */
[----:B------:R-:W-:Y:S02]  /*7040*/  IMAD.U32 R10, RZ, RZ, UR4 ;  /* 0x00000004ff0a7e24 */ /* 0x000fe4000f8e00ff */
[----:B------:R-:W-:Y:S07]  /*7050*/  LEPC R20, `(.L_x_105) ;  /* 0x000000001014794e */ /* 0x000fee0000000000 */
[----:B-1--4-:R-:W-:Y:S05]  /*7060*/  CALL.ABS.NOINC R2 ;  /* 0x0000000002007343 */ /* 0x012fea0003c00000 */
.L_x_105:
[----:B------:R-:W-:Y:S05]  /*7070*/  BSYNC.RECONVERGENT B6 ;  /* 0x0000000000067941 */ /* 0x000fea0003800200 */
.L_x_104:
[----:B------:R-:W-:Y:S01]  /*7080*/  F2FP.F16.E4M3.UNPACK_B R4, R149 ;  /* 0x00000095ff04723e */ /* 0x000fe200020006ff */
[----:B------:R-:W-:Y:S05]  /*7090*/  WARPSYNC.ALL ;  /* 0x0000000000007948 */ /* 0x000fea0003800000 */
[----:B------:R-:W-:Y:S01]  /*70a0*/  R2UR UR4, R80 ;  /* 0x00000000500472ca */ /* 0x000fe200000e0000 */
[--C-:B------:R-:W-:Y:S01]  /*70b0*/  HADD2.F32 R88, -RZ, R4.reuse.H0_H0 ;  /* 0x20000004ff587230 */ /* 0x100fe20000004100 */
[-C--:B------:R-:W-:Y:S01]  /*70c0*/  F2FP.F16.E4M3.UNPACK_B R0, R148.reuse ;  /* 0x00000094ff00723e */ /* 0x080fe200020006ff */
[----:B------:R-:W-:Y:S01]  /*70d0*/  HADD2.F32 R83, -RZ, R4.H1_H1 ;  /* 0x30000004ff537230 */ /* 0x000fe20000004100 */
[----:B------:R-:W-:Y:S01]  /*70e0*/  F2FP.F16.E4M3.UNPACK_B R4, R151 ;  /* 0x00000097ff04723e */ /* 0x000fe200020006ff */
[----:B------:R-:W-:Y:S01]  /*70f0*/  BSSY.RECONVERGENT B0, `(.L_x_106) ;  /* 0x0000116000007945 */ /* 0x000fe20003800200 */
[----:B------:R-:W-:Y:S01]  /*7100*/  F2FP.F16.E4M3.UNPACK_B R3, R148.H1 ;  /* 0x00000094ff03723e */ /* 0x000fe200030006ff */
[--C-:B------:R-:W-:Y:S01]  /*7110*/  HADD2.F32 R2, -RZ, R0.reuse.H0_H0 ;  /* 0x20000000ff027230 */ /* 0x100fe20000004100 */
[----:B-1----:R-:W-:Y:S01]  /*7120*/  F2FP.F16.E4M3.UNPACK_B R135, R162 ;  /* 0x000000a2ff87723e */ /* 0x002fe200020006ff */
[----:B------:R-:W-:Y:S01]  /*7130*/  HADD2.F32 R82, -RZ, R0.H1_H1 ;  /* 0x30000000ff527230 */ /* 0x000fe20000004100 */
[----:B------:R-:W-:Y:S01]  /*7140*/  F2FP.F16.E4M3.UNPACK_B R0, R149.H1 ;  /* 0x00000095ff00723e */ /* 0x000fe200030006ff */
[--C-:B------:R-:W-:Y:S01]  /*7150*/  HADD2.F32 R84, -RZ, R3.reuse.H0_H0 ;  /* 0x20000003ff547230 */ /* 0x100fe20000004100 */
[----:B------:R-:W-:Y:S01]  /*7160*/  F2FP.F16.E4M3.UNPACK_B R125, R159.H1 ;  /* 0x0000009fff7d723e */ /* 0x000fe200030006ff */
[----:B------:R-:W-:Y:S01]  /*7170*/  HADD2.F32 R86, -RZ, R3.H1_H1 ;  /* 0x30000003ff567230 */ /* 0x000fe20000004100 */
[-C--:B------:R-:W-:Y:S01]  /*7180*/  F2FP.F16.E4M3.UNPACK_B R3, R150.reuse ;  /* 0x00000096ff03723e */ /* 0x080fe200020006ff */
[--C-:B------:R-:W-:Y:S01]  /*7190*/  HADD2.F32 R90, -RZ, R0.reuse.H0_H0 ;  /* 0x20000000ff5a7230 */ /* 0x100fe20000004100 */
[----:B------:R-:W-:Y:S01]  /*71a0*/  ISETP.NE.AND P0, PT, R189, RZ, PT ;  /* 0x000000ffbd00720c */ /* 0x000fe20003f05270 */
[----:B------:R-:W-:Y:S01]  /*71b0*/  HADD2.F32 R85, -RZ, R0.H1_H1 ;  /* 0x30000000ff557230 */ /* 0x000fe20000004100 */
[----:B------:R-:W-:Y:S01]  /*71c0*/  F2FP.F16.E4M3.UNPACK_B R0, R150.H1 ;  /* 0x00000096ff00723e */ /* 0x000fe200030006ff */
[--C-:B------:R-:W-:Y:S01]  /*71d0*/  HADD2.F32 R92, -RZ, R3.reuse.H0_H0 ;  /* 0x20000003ff5c7230 */ /* 0x100fe20000004100 */
[----:B------:R-:W-:Y:S01]  /*71e0*/  ISETP.NE.AND P6, PT, R198, RZ, PT ;  /* 0x000000ffc600720c */ /* 0x000fe20003fc5270 */
[----:B------:R-:W-:Y:S01]  /*71f0*/  HADD2.F32 R87, -RZ, R3.H1_H1 ;  /* 0x30000003ff577230 */ /* 0x000fe20000004100 */
[----:B------:R-:W-:Y:S01]  /*7200*/  F2FP.F16.E4M3.UNPACK_B R3, R151.H1 ;  /* 0x00000097ff03723e */ /* 0x000fe200030006ff */
[--C-:B------:R-:W-:Y:S02]  /*7210*/  HADD2.F32 R94, -RZ, R0.reuse.H0_H0 ;  /* 0x20000000ff5e7230 */ /* 0x100fe40000004100 */
[----:B------:R-:W-:Y:S01]  /*7220*/  HADD2.F32 R89, -RZ, R0.H1_H1 ;  /* 0x30000000ff597230 */ /* 0x000fe20000004100 */
[-C--:B------:R-:W-:Y:S01]  /*7230*/  F2FP.F16.E4M3.UNPACK_B R0, R152.reuse ;  /* 0x00000098ff00723e */ /* 0x080fe200020006ff */
[--C-:B------:R-:W-:Y:S02]  /*7240*/  HADD2.F32 R96, -RZ, R4.reuse.H0_H0 ;  /* 0x20000004ff607230 */ /* 0x100fe40000004100 */
[----:B------:R-:W-:Y:S01]  /*7250*/  HADD2.F32 R91, -RZ, R4.H1_H1 ;  /* 0x30000004ff5b7230 */ /* 0x000fe20000004100 */
[-C--:B------:R-:W-:Y:S01]  /*7260*/  F2FP.F16.E4M3.UNPACK_B R4, R153.reuse ;  /* 0x00000099ff04723e */ /* 0x080fe200020006ff */
[--C-:B------:R-:W-:Y:S02]  /*7270*/  HADD2.F32 R100, -RZ, R0.reuse.H0_H0 ;  /* 0x20000000ff647230 */ /* 0x100fe40000004100 */
[----:B------:R-:W-:Y:S01]  /*7280*/  HADD2.F32 R95, -RZ, R0.H1_H1 ;  /* 0x30000000ff5f7230 */ /* 0x000fe20000004100 */
[----:B------:R-:W-:Y:S01]  /*7290*/  F2FP.F16.E4M3.UNPACK_B R0, R153.H1 ;  /* 0x00000099ff00723e */ /* 0x000fe200030006ff */
[--C-:B------:R-:W-:Y:S02]  /*72a0*/  HADD2.F32 R98, -RZ, R3.reuse.H0_H0 ;  /* 0x20000003ff627230 */ /* 0x100fe40000004100 */
[----:B------:R-:W-:Y:S01]  /*72b0*/  HADD2.F32 R93, -RZ, R3.H1_H1 ;  /* 0x30000003ff5d7230 */ /* 0x000fe20000004100 */
[----:B------:R-:W-:Y:S01]  /*72c0*/  F2FP.F16.E4M3.UNPACK_B R3, R152.H1 ;  /* 0x00000098ff03723e */ /* 0x000fe200030006ff */
[--C-:B------:R-:W-:Y:S02]  /*72d0*/  HADD2.F32 R106, -RZ, R0.reuse.H0_H0 ;  /* 0x20000000ff6a7230 */ /* 0x100fe40000004100 */
[----:B------:R-:W-:Y:S01]  /*72e0*/  HADD2.F32 R101, -RZ, R0.H1_H1 ;  /* 0x30000000ff657230 */ /* 0x000fe20000004100 */
[-C--:B------:R-:W-:Y:S01]  /*72f0*/  F2FP.F16.E4M3.UNPACK_B R0, R154.reuse.H1 ;  /* 0x0000009aff00723e */ /* 0x080fe200030006ff */
[--C-:B------:R-:W-:Y:S02]  /*7300*/  HADD2.F32 R104, -RZ, R4.reuse.H0_H0 ;  /* 0x20000004ff687230 */ /* 0x100fe40000004100 */
[----:B------:R-:W-:Y:S01]  /*7310*/  HADD2.F32 R99, -RZ, R4.H1_H1 ;  /* 0x30000004ff637230 */ /* 0x000fe20000004100 */
[----:B------:R-:W-:Y:S01]  /*7320*/  F2FP.F16.E4M3.UNPACK_B R4, R155 ;  /* 0x0000009bff04723e */ /* 0x000fe200020006ff */
[--C-:B------:R-:W-:Y:S02]  /*7330*/  HADD2.F32 R102, -RZ, R3.reuse.H0_H0 ;  /* 0x20000003ff667230 */ /* 0x100fe40000004100 */
[----:B------:R-:W-:Y:S01]  /*7340*/  HADD2.F32 R97, -RZ, R3.H1_H1 ;  /* 0x30000003ff617230 */ /* 0x000fe20000004100 */
[----:B------:R-:W-:Y:S01]  /*7350*/  F2FP.F16.E4M3.UNPACK_B R3, R154 ;  /* 0x0000009aff03723e */ /* 0x000fe200020006ff */
[--C-:B------:R-:W-:Y:S02]  /*7360*/  HADD2.F32 R110, -RZ, R0.reuse.H0_H0 ;  /* 0x20000000ff6e7230 */ /* 0x100fe40000004100 */
[----:B------:R-:W-:Y:S01]  /*7370*/  HADD2.F32 R105, -RZ, R0.H1_H1 ;  /* 0x30000000ff697230 */ /* 0x000fe20000004100 */
[-C--:B------:R-:W-:Y:S01]  /*7380*/  F2FP.F16.E4M3.UNPACK_B R0, R156.reuse ;  /* 0x0000009cff00723e */ /* 0x080fe200020006ff */
[--C-:B------:R-:W-:Y:S02]  /*7390*/  HADD2.F32 R112, -RZ, R4.reuse.H0_H0 ;  /* 0x20000004ff707230 */ /* 0x100fe40000004100 */
[----:B------:R-:W-:Y:S01]  /*73a0*/  HADD2.F32 R107, -RZ, R4.H1_H1 ;  /* 0x30000004ff6b7230 */ /* 0x000fe20000004100 */
[----:B------:R-:W-:Y:S01]  /*73b0*/  F2FP.F16.E4M3.UNPACK_B R4, R157 ;  /* 0x0000009dff04723e */ /* 0x000fe200020006ff */
[--C-:B------:R-:W-:Y:S02]  /*73c0*/  HADD2.F32 R108, -RZ, R3.reuse.H0_H0 ;  /* 0x20000003ff6c7230 */ /* 0x100fe40000004100 */
[----:B------:R-:W-:Y:S01]  /*73d0*/  HADD2.F32 R103, -RZ, R3.H1_H1 ;  /* 0x30000003ff677230 */ /* 0x000fe20000004100 */
[----:B------:R-:W-:Y:S01]  /*73e0*/  F2FP.F16.E4M3.UNPACK_B R3, R155.H1 ;  /* 0x0000009bff03723e */ /* 0x000fe200030006ff */
[--C-:B------:R-:W-:Y:S02]  /*73f0*/  HADD2.F32 R116, -RZ, R0.reuse.H0_H0 ;  /* 0x20000000ff747230 */ /* 0x100fe40000004100 */
[----:B------:R-:W-:Y:S01]  /*7400*/  HADD2.F32 R111, -RZ, R0.H1_H1 ;  /* 0x30000000ff6f7230 */ /* 0x000fe20000004100 */
[----:B------:R-:W-:Y:S01]  /*7410*/  F2FP.F16.E4M3.UNPACK_B R0, R156.H1 ;  /* 0x0000009cff00723e */ /* 0x000fe200030006ff */
[--C-:B------:R-:W-:Y:S02]  /*7420*/  HADD2.F32 R120, -RZ, R4.reuse.H0_H0 ;  /* 0x20000004ff787230 */ /* 0x100fe40000004100 */
[----:B------:R-:W-:Y:S02]  /*7430*/  HADD2.F32 R115, -RZ, R4.H1_H1 ;  /* 0x30000004ff737230 */ /* 0x000fe40000004100 */
[--C-:B------:R-:W-:Y:S01]  /*7440*/  HADD2.F32 R114, -RZ, R3.reuse.H0_H0 ;  /* 0x20000003ff727230 */ /* 0x100fe20000004100 */
[----:B------:R-:W1:Y:S01]  /*7450*/  LDTM.x64 R4, tmem[UR4+0x40] ;  /* 0x00004004000479ee */ /* 0x000e620008340000 */
[----:B------:R-:W-:Y:S01]  /*7460*/  HADD2.F32 R109, -RZ, R3.H1_H1 ;  /* 0x30000003ff6d7230 */ /* 0x000fe20000004100 */
[----:B------:R-:W-:Y:S01]  /*7470*/  F2FP.F16.E4M3.UNPACK_B R3, R157.H1 ;  /* 0x0000009dff03723e */ /* 0x000fe200030006ff */
        /* <DEDUP_REMOVED lines=14> */
[----:B------:R-:W-:Y:S01]  /*7560*/  F2FP.F16.E4M3.UNPACK_B R0, R160.H1 ;  /* 0x000000a0ff00723e */ /* 0x000fe200030006ff */
[--C-:B------:R-:W-:Y:S02]  /*7570*/  HADD2.F32 R132, -RZ, R3.reuse.H0_H0 ;  /* 0x20000003ff847230 */ /* 0x100fe40000004100 */
[C---:B-1----:R-:W-:Y:S01]  /*7580*/  FMUL R7, R78.reuse, R7 ;  /* 0x000000074e077220 */ /* 0x042fe20000400000 */
        /* <DEDUP_REMOVED lines=10> */
[C---:B------:R-:W-:Y:S01]  /*7630*/  FMUL R0, R78.reuse, R4 ;  /* 0x000000044e007220 */ /* 0x040fe20000400000 */
[--C-:B------:R-:W-:Y:S01]  /*7640*/  HADD2.F32 R140, -RZ, R135.reuse.H0_H0 ;  /* 0x20000087ff8c7230 */ /* 0x100fe20000004100 */
[----:B------:R-:W-:Y:S01]  /*7650*/  F2FP.F16.E4M3.UNPACK_B R4, R163 ;  /* 0x000000a3ff04723e */ /* 0x000fe200020006ff */
[----:B------:R-:W-:Y:S02]  /*7660*/  HADD2.F32 R135, -RZ, R135.H1_H1 ;  /* 0x30000087ff877230 */ /* 0x000fe40000004100 */
[C---:B------:R-:W-:Y:S01]  /*7670*/  FFMA R0, R81.reuse, R2, R0 ;  /* 0x0000000251007223 */ /* 0x040fe20000000000 */
[C---:B------:R-:W-:Y:S01]  /*7680*/  FMUL R2, R78.reuse, R5 ;  /* 0x000000054e027220 */ /* 0x040fe20000400000 */
[--C-:B------:R-:W-:Y:S01]  /*7690*/  HADD2.F32 R142, -RZ, R3.reuse.H0_H0 ;  /* 0x20000003ff8e7230 */ /* 0x100fe20000004100 */
[----:B------:R-:W-:Y:S01]  /*76a0*/  F2FP.F16.E4M3.UNPACK_B R5, R163.H1 ;  /* 0x000000a3ff05723e */ /* 0x000fe200030006ff */
[----:B------:R-:W-:Y:S02]  /*76b0*/  HADD2.F32 R137, -RZ, R3.H1_H1 ;  /* 0x30000003ff897230 */ /* 0x000fe40000004100 */
[C---:B------:R-:W-:Y:S01]  /*76c0*/  FFMA R2, R81.reuse, R82, R2 ;  /* 0x0000005251027223 */ /* 0x040fe20000000002 */
[--C-:B------:R-:W-:Y:S02]  /*76d0*/  HADD2.F32 R82, -RZ, R4.reuse.H0_H0 ;  /* 0x20000004ff527230 */ /* 0x100fe40000004100 */
[C---:B------:R-:W-:Y:S01]  /*76e0*/  FMUL R3, R78.reuse, R6 ;  /* 0x000000064e037220 */ /* 0x040fe20000400000 */
[----:B------:R-:W-:Y:S02]  /*76f0*/  HADD2.F32 R139, -RZ, R4.H1_H1 ;  /* 0x30000004ff8b7230 */ /* 0x000fe40000004100 */
[C---:B------:R-:W-:Y:S01]  /*7700*/  FMUL R4, R78.reuse, R9 ;  /* 0x000000094e047220 */ /* 0x040fe20000400000 */
[--C-:B------:R-:W-:Y:S02]  /*7710*/  HADD2.F32 R141, -RZ, R5.reuse.H1_H1 ;  /* 0x30000005ff8d7230 */ /* 0x100fe40000004100 */
[C---:B------:R-:W-:Y:S01]  /*7720*/  FFMA R3, R81.reuse, R84, R3 ;  /* 0x0000005451037223 */ /* 0x040fe20000000003 */
[----:B------:R-:W-:Y:S01]  /*7730*/  FFMA R7, R81, R86, R7 ;  /* 0x0000005651077223 */ /* 0x000fe20000000007 */
[----:B------:R-:W-:Y:S02]  /*7740*/  HADD2.F32 R84, -RZ, R5.H0_H0 ;  /* 0x20000005ff547230 */ /* 0x000fe40000004100 */
[C---:B------:R-:W-:Y:S01]  /*7750*/  FMUL R5, R78.reuse, R10 ;  /* 0x0000000a4e057220 */ /* 0x040fe20000400000 */
[C---:B------:R-:W-:Y:S01]  /*7760*/  FMUL R6, R78.reuse, R11 ;  /* 0x0000000b4e067220 */ /* 0x040fe20000400000 */
[C---:B------:R-:W-:Y:S01]  /*7770*/  FMUL R11, R78.reuse, R16 ;  /* 0x000000104e0b7220 */ /* 0x040fe20000400000 */
[----:B------:R-:W-:Y:S01]  /*7780*/  F2FP.SATFINITE.E4M3.F32.PACK_AB_MERGE_C R143, R7, R3, RZ ;  /* 0x00000003078f723e */ /* 0x000fe200048070ff */
[C---:B------:R-:W-:Y:S01]  /*7790*/  FMUL R3, R78.reuse, R8 ;  /* 0x000000084e037220 */ /* 0x040fe20000400000 */
[C---:B------:R-:W-:Y:S01]  /*77a0*/  FMUL R7, R78.reuse, R12 ;  /* 0x0000000c4e077220 */ /* 0x040fe20000400000 */
[C---:B------:R-:W-:Y:S01]  /*77b0*/  FMUL R8, R78.reuse, R13 ;  /* 0x0000000d4e087220 */ /* 0x040fe20000400000 */
[C---:B------:R-:W-:Y:S01]  /*77c0*/  FMUL R12, R78.reuse, R17 ;  /* 0x000000114e0c7220 */ /* 0x040fe20000400000 */
[C---:B------:R-:W-:Y:S01]  /*77d0*/  FFMA R3, R81.reuse, R88, R3 ;  /* 0x0000005851037223 */ /* 0x040fe20000000003 */
[C---:B------:R-:W-:Y:S01]  /*77e0*/  FFMA R4, R81.reuse, R83, R4 ;  /* 0x0000005351047223 */ /* 0x040fe20000000004 */
[C---:B------:R-:W-:Y:S01]  /*77f0*/  FFMA R5, R81.reuse, R90, R5 ;  /* 0x0000005a51057223 */ /* 0x040fe20000000005 */
[C---:B------:R-:W-:Y:S01]  /*7800*/  FFMA R6, R81.reuse, R85, R6 ;  /* 0x0000005551067223 */ /* 0x040fe20000000006 */
[C---:B------:R-:W-:Y:S01]  /*7810*/  FFMA R7, R81.reuse, R92, R7 ;  /* 0x0000005c51077223 */ /* 0x040fe20000000007 */
[C---:B------:R-:W-:Y:S01]  /*7820*/  FFMA R8, R81.reuse, R87, R8 ;  /* 0x0000005751087223 */ /* 0x040fe20000000008 */
[C---:B------:R-:W-:Y:S01]  /*7830*/  FMUL R16, R78.reuse, R21 ;  /* 0x000000154e107220 */ /* 0x040fe20000400000 */
[----:B------:R-:W-:Y:S01]  /*7840*/  FMUL R9, R78, R14 ;  /* 0x0000000e4e097220 */ /* 0x000fe20000400000 */
[----:B------:R-:W-:Y:S01]  /*7850*/  F2FP.SATFINITE.E4M3.F32.PACK_AB_MERGE_C R5, R6, R5, RZ ;  /* 0x000000050605723e */ /* 0x000fe200048070ff */
[C---:B------:R-:W-:Y:S01]  /*7860*/  FMUL R10, R78.reuse, R15 ;  /* 0x0000000f4e0a7220 */ /* 0x040fe20000400000 */
[C---:B------:R-:W-:Y:S01]  /*7870*/  FMUL R15, R78.reuse, R20 ;  /* 0x000000144e0f7220 */ /* 0x040fe20000400000 */
[C---:B------:R-:W-:Y:S01]  /*7880*/  FFMA R9, R81.reuse, R94, R9 ;  /* 0x0000005e51097223 */ /* 0x040fe20000000009 */
[C---:B------:R-:W-:Y:S01]  /*7890*/  FMUL R20, R78.reuse, R25 ;  /* 0x000000194e147220 */ /* 0x040fe20000400000 */
[C---:B------:R-:W-:Y:S01]  /*78a0*/  FFMA R10, R81.reuse, R89, R10 ;  /* 0x00000059510a7223 */ /* 0x040fe2000000000a */
[C---:B------:R-:W-:Y:S01]  /*78b0*/  FFMA R11, R81.reuse, R96, R11 ;  /* 0x00000060510b7223 */ /* 0x040fe2000000000b */
[C---:B------:R-:W-:Y:S01]  /*78c0*/  FFMA R12, R81.reuse, R91, R12 ;  /* 0x0000005b510c7223 */ /* 0x040fe2000000000c */
[C---:B------:R-:W-:Y:S01]  /*78d0*/  FMUL R13, R78.reuse, R18 ;  /* 0x000000124e0d7220 */ /* 0x040fe20000400000 */
[----:B------:R-:W-:Y:S01]  /*78e0*/  FMUL R14, R78, R19 ;  /* 0x000000134e0e7220 */ /* 0x000fe20000400000 */
[----:B------:R-:W-:Y:S01]  /*78f0*/  F2FP.SATFINITE.E4M3.F32.PACK_AB_MERGE_C R9, R10, R9, RZ ;  /* 0x000000090a09723e */ /* 0x000fe200048070ff */
[C---:B------:R-:W-:Y:S01]  /*7900*/  FMUL R19, R78.reuse, R24 ;  /* 0x000000184e137220 */ /* 0x040fe20000400000 */
        /* <DEDUP_REMOVED lines=17> */
[----:B------:R-:W-:Y:S01]  /*7a20*/  FMUL R27, R78, R32 ;  /* 0x000000204e1b7220 */ /* 0x000fe20000400000 */
[C---:B------:R-:W-:Y:S01]  /*7a30*/  FFMA R21, R81.reuse, R106, R21 ;  /* 0x0000006a51157223 */ /* 0x040fe20000000015 */
[C---:B------:R-:W-:Y:S01]  /*7a40*/  FFMA R22, R81.reuse, R101, R22 ;  /* 0x0000006551167223 */ /* 0x040fe20000000016 */
[----:B------:R-:W-:Y:S01]  /*7a50*/  F2FP.SATFINITE.E4M3.F32.PACK_AB_MERGE_C R16, R16, R15, R17 ;  /* 0x0000000f1010723e */ /* 0x000fe20004807011 */
[C---:B------:R-:W-:Y:S01]  /*7a60*/  FFMA R23, R81.reuse, R108, R23 ;  /* 0x0000006c51177223 */ /* 0x040fe20000000017 */
[C---:B------:R-:W-:Y:S01]  /*7a70*/  FFMA R24, R81.reuse, R103, R24 ;  /* 0x0000006751187223 */ /* 0x040fe20000000018 */
[----:B------:R-:W-:Y:S01]  /*7a80*/  FMUL R32, R78, R37 ;  /* 0x000000254e207220 */ /* 0x000fe20000400000 */
[----:B------:R-:W-:Y:S01]  /*7a90*/  F2FP.SATFINITE.E4M3.F32.PACK_AB_MERGE_C R21, R22, R21, RZ ;  /* 0x000000151615723e */ /* 0x000fe200048070ff */
[C---:B------:R-:W-:Y:S01]  /*7aa0*/  FMUL R25, R78.reuse, R30 ;  /* 0x0000001e4e197220 */ /* 0x040fe20000400000 */
[C---:B------:R-:W-:Y:S01]  /*7ab0*/  FMUL R26, R78.reuse, R31 ;  /* 0x0000001f4e1a7220 */ /* 0x040fe20000400000 */
[----:B------:R-:W-:Y:S01]  /*7ac0*/  FMUL R31, R78, R36 ;  /* 0x000000244e1f7220 */ /* 0x000fe20000400000 */
[----:B------:R-:W-:Y:S01]  /*7ad0*/  F2FP.SATFINITE.E4M3.F32.PACK_AB_MERGE_C R17, R20, R19, R21 ;  /* 0x000000131411723e */ /* 0x000fe20004807015 */
        /* <DEDUP_REMOVED lines=8> */
[----:B------:R-:W-:Y:S01]  /*7b60*/  FMUL R35, R78, R40 ;  /* 0x000000284e237220 */ /* 0x000fe20000400000 */
[C---:B------:R-:W-:Y:S01]  /*7b70*/  FFMA R29, R81.reuse, R114, R29 ;  /* 0x00000072511d7223 */ /* 0x040fe2000000001d */
[----:B------:R-:W-:Y:S01]  /*7b80*/  F2FP.SATFINITE.E4M3.F32.PACK_AB_MERGE_C R18, R24, R23, R18 ;  /* 0x000000171812723e */ /* 0x000fe20004807012 */
        /* <DEDUP_REMOVED lines=22> */
[C---:B------:R-:W-:Y:S01]  /*7cf0*/  FMUL R41, R78.reuse, R46 ;  /* 0x0000002e4e297220 */ /* 0x040fe20000400000 */
[C---:B------:R-:W-:Y:S01]  /*7d00*/  FMUL R42, R78.reuse, R47 ;  /* 0x0000002f4e2a7220 */ /* 0x040fe20000400000 */
[C---:B------:R-:W-:Y:S01]  /*7d10*/  FFMA R40, R81.reuse, R119, R40 ;  /* 0x0000007751287223 */ /* 0x040fe20000000028 */
[--C-:B------:R-:W-:Y:S02]  /*7d20*/  HADD2.F32 R130, -RZ, R125.reuse.H0_H0 ;  /* 0x2000007dff827230 */ /* 0x100fe40000004100 */
[C---:B------:R-:W-:Y:S01]  /*7d30*/  FFMA R41, R81.reuse, R126, R41 ;  /* 0x0000007e51297223 */ /* 0x040fe20000000029 */
[----:B------:R-:W-:Y:S02]  /*7d40*/  HADD2.F32 R125, -RZ, R125.H1_H1 ;  /* 0x3000007dff7d7230 */ /* 0x000fe40000004100 */
[C---:B------:R-:W-:Y:S01]  /*7d50*/  FMUL R45, R78.reuse, R50 ;  /* 0x000000324e2d7220 */ /* 0x040fe20000400000 */
[C---:B------:R-:W-:Y:S01]  /*7d60*/  FFMA R42, R81.reuse, R121, R42 ;  /* 0x00000079512a7223 */ /* 0x040fe2000000002a */
[C---:B------:R-:W-:Y:S01]  /*7d70*/  FMUL R46, R78.reuse, R51 ;  /* 0x000000334e2e7220 */ /* 0x040fe20000400000 */
[C---:B------:R-:W-:Y:S01]  /*7d80*/  FFMA R43, R81.reuse, R128, R43 ;  /* 0x00000080512b7223 */ /* 0x040fe2000000002b */
[C---:B------:R-:W-:Y:S01]  /*7d90*/  FMUL R47, R78.reuse, R52 ;  /* 0x000000344e2f7220 */ /* 0x040fe20000400000 */
        /* <DEDUP_REMOVED lines=10> */
[C---:B------:R-:W-:Y:S01]  /*7e40*/  FFMA R45, R81.reuse, R130, R45 ;  /* 0x00000082512d7223 */ /* 0x040fe2000000002d */
[C---:B------:R-:W-:Y:S01]  /*7e50*/  FMUL R59, R78.reuse, R64 ;  /* 0x000000404e3b7220 */ /* 0x040fe20000400000 */
[C---:B------:R-:W-:Y:S01]  /*7e60*/  FMUL R60, R78.reuse, R65 ;  /* 0x000000414e3c7220 */ /* 0x040fe20000400000 */
[C---:B------:R-:W-:Y:S01]  /*7e70*/  FMUL R61, R78.reuse, R66 ;  /* 0x000000424e3d7220 */ /* 0x040fe20000400000 */
[----:B------:R-:W-:Y:S01]  /*7e80*/  FMUL R62, R78, R67 ;  /* 0x000000434e3e7220 */ /* 0x000fe20000400000 */
[C---:B------:R-:W-:Y:S01]  /*7e90*/  FFMA R46, R81.reuse, R125, R46 ;  /* 0x0000007d512e7223 */ /* 0x040fe2000000002e */
[----:B------:R-:W-:Y:S01]  /*7ea0*/  F2FP.SATFINITE.E4M3.F32.PACK_AB_MERGE_C R64, R2, R0, R143 ;  /* 0x000000000240723e */ /* 0x000fe2000480708f */
[C---:B------:R-:W-:Y:S01]  /*7eb0*/  FFMA R47, R81.reuse, R132, R47 ;  /* 0x00000084512f7223 */ /* 0x040fe2000000002f */
[----:B------:R-:W-:Y:S01]  /*7ec0*/  F2FP.SATFINITE.E4M3.F32.PACK_AB_MERGE_C R65, R4, R3, R5 ;  /* 0x000000030441723e */ /* 0x000fe20004807005 */
[C---:B------:R-:W-:Y:S01]  /*7ed0*/  FFMA R48, R81.reuse, R127, R48 ;  /* 0x0000007f51307223 */ /* 0x040fe20000000030 */
[----:B------:R-:W-:Y:S01]  /*7ee0*/  F2FP.SATFINITE.E4M3.F32.PACK_AB_MERGE_C R66, R8, R7, R9 ;  /* 0x000000070842723e */ /* 0x000fe20004807009 */
[C---:B------:R-:W-:Y:S01]  /*7ef0*/  FFMA R49, R81.reuse, R134, R49 ;  /* 0x0000008651317223 */ /* 0x040fe20000000031 */
[----:B------:R-:W-:Y:S01]  /*7f00*/  F2FP.SATFINITE.E4M3.F32.PACK_AB_MERGE_C R67, R12, R11, R13 ;  /* 0x0000000b0c43723e */ /* 0x000fe2000480700d */
[----:B------:R-:W-:Y:S01]  /*7f10*/  FMUL R53, R78, R58 ;  /* 0x0000003a4e357220 */ /* 0x000fe20000400000 */
[C---:B------:R-:W-:Y:S01]  /*7f20*/  FFMA R50, R81.reuse, R129, R50 ;  /* 0x0000008151327223 */ /* 0x040fe20000000032 */
[C---:B------:R-:W-:Y:S01]  /*7f30*/  FFMA R51, R81.reuse, R136, R51 ;  /* 0x0000008851337223 */ /* 0x040fe20000000033 */
[C---:B------:R-:W-:Y:S01]  /*7f40*/  FFMA R52, R81.reuse, R131, R52 ;  /* 0x0000008351347223 */ /* 0x040fe20000000034 */
[----:B------:R1:W-:Y:S01]  /*7f50*/  STS.128 [R172+UR49+0xa200], R64 ;  /* 0x00a20040ac007988 */ /* 0x0003e20008000c31 */
[C---:B------:R-:W-:Y:S01]  /*7f60*/  FFMA R53, R81.reuse, R138, R53 ;  /* 0x0000008a51357223 */ /* 0x040fe20000000035 */
[----:B------:R-:W-:Y:S01]  /*7f70*/  F2FP.SATFINITE.E4M3.F32.PACK_AB_MERGE_C R37, R38, R37, RZ ;  /* 0x000000252625723e */ /* 0x000fe200048070ff */
[C---:B------:R-:W-:Y:S01]  /*7f80*/  FFMA R54, R81.reuse, R133, R54 ;  /* 0x0000008551367223 */ /* 0x040fe20000000036 */
[----:B------:R-:W-:Y:S01]  /*7f90*/  FMUL R58, R78, R63 ;  /* 0x0000003f4e3a7220 */ /* 0x000fe20000400000 */
[C---:B------:R-:W-:Y:S01]  /*7fa0*/  FFMA R55, R81.reuse, R140, R55 ;  /* 0x0000008c51377223 */ /* 0x040fe20000000037 */
[C---:B------:R-:W-:Y:S01]  /*7fb0*/  FFMA R56, R81.reuse, R135, R56 ;  /* 0x0000008751387223 */ /* 0x040fe20000000038 */
[C---:B------:R-:W-:Y:S01]  /*7fc0*/  FFMA R57, R81.reuse, R142, R57 ;  /* 0x0000008e51397223 */ /* 0x040fe20000000039 */
[----:B------:R1:W-:Y:S01]  /*7fd0*/  STS.128 [R192+0xa010], R16 ;  /* 0x00a01010c0007388 */ /* 0x0003e20000000c00 */
[----:B------:R-:W-:Y:S01]  /*7fe0*/  F2FP.SATFINITE.E4M3.F32.PACK_AB_MERGE_C R33, R36, R35, R37 ;  /* 0x000000232421723e */ /* 0x000fe20004807025 */
[C---:B------:R-:W-:Y:S01]  /*7ff0*/  FFMA R58, R81.reuse, R137, R58 ;  /* 0x00000089513a7223 */ /* 0x040fe2000000003a */
[----:B------:R-:W-:Y:S01]  /*8000*/  F2FP.SATFINITE.E4M3.F32.PACK_AB_MERGE_C R34, R42, R41, RZ ;  /* 0x000000292a22723e */ /* 0x000fe200048070ff */
[C---:B------:R-:W-:Y:S01]  /*8010*/  FFMA R59, R81.reuse, R82, R59 ;  /* 0x00000052513b7223 */ /* 0x040fe2000000003b */
[----:B------:R-:W-:Y:S01]  /*8020*/  F2FP.SATFINITE.E4M3.F32.PACK_AB_MERGE_C R35, R46, R45, RZ ;  /* 0x0000002d2e23723e */ /* 0x000fe200048070ff */
        /* <DEDUP_REMOVED lines=25> */
[----:B------:R-:W-:Y:S02]  /*81c0*/  UIADD3 UR8, UP0, UPT, UR52, 0x680, URZ ;  /* 0x0000068034087890 */ /* 0x000fe4000ff1e0ff */
[----:B------:R-:W-:Y:S02]  /*81d0*/  UIADD3 UR5, UPT, UPT, UR41, 0x40, URZ ;  /* 0x0000004029057890 */ /* 0x000fe4000fffe0ff */
[----:B------:R-:W-:Y:S02]  /*81e0*/  UIADD3 UR4, UPT, UPT, UR49, 0xa200, URZ ;  /* 0x0000a20031047890 */ /* 0x000fe4000fffe0ff */
[----:B------:R-:W-:Y:S01]  /*81f0*/  UIADD3.X UR9, UPT, UPT, URZ, UR53, URZ, UP0, !UPT ;  /* 0x00000035ff097290 */ /* 0x000fe200087fe4ff */
[----:B------:R-:W-:Y:S01]  /*8200*/  UMOV UR6, UR42 ;  /* 0x0000002a00067c82 */ /* 0x000fe20008000000 */
[----:B------:R-:W-:Y:S07]  /*8210*/  UMOV UR7, UR36 ;  /* 0x0000002400077c82 */ /* 0x000fee0008000000 */
[----:B------:R2:W-:Y:S01]  /*8220*/  UTMASTG.3D [UR4], [UR8] ;  /* 0x00000004080073b5 */ /* 0x0005e20008010000 */
[----:B------:R0:W-:Y:S01]  /*8230*/  UTMACMDFLUSH ;  /* 0x00000000000079b7 */ /* 0x0001e20000000000 */
[----:B--2---:R-:W-:Y:S04]  /*8240*/  DEPBAR.LE SB0, 0x1 ;  /* 0x000080400000791a */ /* 0x004fe80000000000 */
.L_x_107:
[----:B------:R-:W-:Y:S05]  /*8250*/  BSYNC.RECONVERGENT B0 ;  /* 0x0000000000007941 */ /* 0x000fea0003800200 */
.L_x_106:
        /* <DEDUP_REMOVED lines=16> */
.L_x_111:
[----:B------:R-:W-:Y:S05]  /*8360*/  BSYNC B0 ;  /* 0x0000000000007941 */ /* 0x000fea0003800000 */
.L_x_110:
        /* <DEDUP_REMOVED lines=20> */
.L_x_109:
[----:B------:R-:W-:Y:S05]  /*84b0*/  BSYNC B1 ;  /* 0x0000000000017941 */ /* 0x000fea0003800000 */
.L_x_108:
[----:B--2---:R-:W-:Y:S01]  /*84c0*/  VIADD R0, R80, 0x80 ;  /* 0x0000008050007836 */ /* 0x004fe20000000000 */
        /* <DEDUP_REMOVED lines=10> */
[----:B------:R-:W5:Y:S01]  /*8570*/  LDCU.64 UR6, c[0x4][0x80] ;  /* 0x01001000ff0677ac */ /* 0x000f620008000a00 */
[----:B------:R-:W1:Y:S01]  /*8580*/  LDC.64 R2, c[0x4][R3] ;  /* 0x0100000003027b82 */ /* 0x000e620000000a00 */
[----:B------:R-:W3:Y:S01]  /*8590*/  LDCU.64 UR4, c[0x4][0x18] ;  /* 0x01000300ff0477ac */ /* 0x000ee20008000a00 */
[----:B--2---:R-:W-:Y:S01]  /*85a0*/  MOV R5, UR9 ;  /* 0x0000000900057c02 */ /* 0x004fe20008000f00 */
[----:B------:R-:W-:Y:S01]  /*85b0*/  IMAD.U32 R4, RZ, RZ, UR8 ;  /* 0x00000008ff047e24 */ /* 0x000fe2000f8e00ff */
[----:B-----5:R-:W-:Y:S01]  /*85c0*/  MOV R7, UR7 ;  /* 0x0000000700077c02 */ /* 0x020fe20008000f00 */
[----:B------:R-:W-:Y:S01]  /*85d0*/  IMAD.U32 R6, RZ, RZ, UR6 ;  /* 0x00000006ff067e24 */ /* 0x000fe2000f8e00ff */
[----:B---3--:R-:W-:Y:S01]  /*85e0*/  MOV R11, UR5 ;  /* 0x00000005000b7c02 */ /* 0x008fe20008000f00 */
[----:B------:R-:W-:Y:S02]  /*85f0*/  IMAD.U32 R10, RZ, RZ, UR4 ;  /* 0x00000004ff0a7e24 */ /* 0x000fe4000f8e00ff */
[----:B------:R-:W-:Y:S07]  /*8600*/  LEPC R20, `(.L_x_114) ;  /* 0x000000001014794e */ /* 0x000fee0000000000 */
[----:B-1--4-:R-:W-:Y:S05]  /*8610*/  CALL.ABS.NOINC R2 ;  /* 0x0000000002007343 */ /* 0x012fea0003c00000 */
.L_x_114:
[----:B------:R-:W-:Y:S05]  /*8620*/  BSYNC.RECONVERGENT B6 ;  /* 0x0000000000067941 */ /* 0x000fea0003800200 */
.L_x_113:
[----:B---3--:R-:W-:Y:S01]  /*8630*/  F2FP.F16.E4M3.UNPACK_B R4, R149 ;  /* 0x00000095ff04723e */ /* 0x008fe200020006ff */
        /* <DEDUP_REMOVED lines=13> */
[----:B----4-:R-:W-:Y:S01]  /*8710*/  F2FP.F16.E4M3.UNPACK_B R125, R159.H1 ;  /* 0x0000009fff7d723e */ /* 0x010fe200030006ff */
        /* <DEDUP_REMOVED lines=262> */
[----:B------:R-:W-:Y:S02]  /*9780*/  UIADD3 UR8, UP0, UPT, UR52, 0x680, URZ ;  /* 0x0000068034087890 */ /* 0x000fe4000ff1e0ff */
[----:B------:R-:W-:Y:S02]  /*9790*/  UIADD3 UR5, UPT, UPT, UR41, 0x80, URZ ;  /* 0x0000008029057890 */ /* 0x000fe4000fffe0ff */
[----:B------:R-:W-:Y:S01]  /*97a0*/  MOV R188, UR10 ;  /* 0x0000000a00bc7c02 */ /* 0x000fe20008000f00 */
[----:B------:R-:W-:Y:S01]  /*97b0*/  UIADD3.X UR9, UPT, UPT, URZ, UR53, URZ, UP0, !UPT ;  /* 0x00000035ff097290 */ /* 0x000fe200087fe4ff */
[----:B------:R-:W-:Y:S02]  /*97c0*/  UMOV UR6, UR42 ;  /* 0x0000002a00067c82 */ /* 0x000fe40008000000 */
[----:B------:R-:W-:Y:S01]  /*97d0*/  R2UR UR4, R188 ;  /* 0x00000000bc0472ca */ /* 0x000fe200000e0000 */
[----:B------:R-:W-:Y:S11]  /*97e0*/  UMOV UR7, UR36 ;  /* 0x0000002400077c82 */ /* 0x000ff60008000000 */
[----:B------:R-:W-:Y:S01]  /*97f0*/  @!UPT UIADD3 URZ, UPT, UPT, URZ, URZ, URZ ;  /* 0x000000fffffff290 */ /* 0x000fe2000fffe0ff */
[----:B------:R2:W-:Y:S01]  /*9800*/  UTMASTG.3D [UR4], [UR8] ;  /* 0x00000004080073b5 */ /* 0x0005e20008010000 */
[----:B------:R0:W-:Y:S01]  /*9810*/  UTMACMDFLUSH ;  /* 0x00000000000079b7 */ /* 0x0001e20000000000 */
[----:B--2---:R-:W-:Y:S04]  /*9820*/  DEPBAR.LE SB0, 0x1 ;  /* 0x000080400000791a */ /* 0x004fe80000000000 */
.L_x_116:
[----:B------:R-:W-:Y:S05]  /*9830*/  BSYNC.RECONVERGENT B0 ;  /* 0x0000000000007941 */ /* 0x000fea0003800200 */
.L_x_115:
        /* <DEDUP_REMOVED lines=16> */
.L_x_120:
[----:B------:R-:W-:Y:S05]  /*9940*/  BSYNC B0 ;  /* 0x0000000000007941 */ /* 0x000fea0003800000 */
.L_x_119:
        /* <DEDUP_REMOVED lines=20> */
.L_x_118:
[----:B------:R-:W-:Y:S05]  /*9a90*/  BSYNC B1 ;  /* 0x0000000000017941 */ /* 0x000fea0003800000 */
.L_x_117:
[----:B--2---:R-:W-:Y:S05]  /*9aa0*/  VIADD R0, R80, 0xc0 ;  /* 0x000000c050007836 */ /* 0x004fea0000000000 */
        /* <DEDUP_REMOVED lines=20> */
.L_x_122:
[----:B------:R-:W-:Y:S01]  /*9bf0*/  ISETP.NE.AND P0, PT, R189, RZ, PT ;  /* 0x000000ffbd00720c */ /* 0x000fe20003f05270 */
[----:B------:R-:W-:Y:S05]  /*9c00*/  WARPSYNC.ALL ;  /* 0x0000000000007948 */ /* 0x000fea0003800000 */
[----:B------:R-:W-:Y:S01]  /*9c10*/  R2UR UR4, R80 ;  /* 0x00000000500472ca */ /* 0x000fe200000e0000 */
[----:B------:R-:W-:Y:S01]  /*9c20*/  BSSY.RECONVERGENT B0, `(.L_x_123) ;  /* 0x000011d000007945 */ /* 0x000fe20003800200 */
[----:B---3--:R-:W-:Y:S02]  /*9c30*/  F2FP.F16.E4M3.UNPACK_B R11, R149 ;  /* 0x00000095ff0b723e */ /* 0x008fe400020006ff */
[----:B------:R-:W-:Y:S02]  /*9c40*/  F2FP.F16.E4M3.UNPACK_B R10, R150 ;  /* 0x00000096ff0a723e */ /* 0x000fe400020006ff */
[----:B------:R-:W-:Y:S01]  /*9c50*/  F2FP.F16.E4M3.UNPACK_B R9, R151 ;  /* 0x00000097ff09723e */ /* 0x000fe200020006ff */
[--C-:B------:R-:W-:Y:S01]  /*9c60*/  HADD2.F32 R83, -RZ, R11.reuse.H0_H0 ;  /* 0x2000000bff537230 */ /* 0x100fe20000004100 */
[----:B----4-:R-:W-:Y:S01]  /*9c70*/  F2FP.F16.E4M3.UNPACK_B R8, R152 ;  /* 0x00000098ff08723e */ /* 0x010fe200020006ff */
[----:B------:R-:W-:Y:S01]  /*9c80*/  HADD2.F32 R84, -RZ, R11.H1_H1 ;  /* 0x3000000bff547230 */ /* 0x000fe20000004100 */
[----:B------:R-:W-:Y:S01]  /*9c90*/  F2FP.F16.E4M3.UNPACK_B R7, R153 ;  /* 0x00000099ff07723e */ /* 0x000fe200020006ff */
[--C-:B------:R-:W-:Y:S01]  /*9ca0*/  HADD2.F32 R87, -RZ, R10.reuse.H0_H0 ;  /* 0x2000000aff577230 */ /* 0x100fe20000004100 */
[----:B------:R-:W-:Y:S01]  /*9cb0*/  F2FP.F16.E4M3.UNPACK_B R6, R154 ;  /* 0x0000009aff06723e */ /* 0x000fe200020006ff */
[----:B------:R-:W-:Y:S01]  /*9cc0*/  HADD2.F32 R88, -RZ, R10.H1_H1 ;  /* 0x3000000aff587230 */ /* 0x000fe20000004100 */
[----:B------:R-:W-:Y:S01]  /*9cd0*/  F2FP.F16.E4M3.UNPACK_B R5, R155 ;  /* 0x0000009bff05723e */ /* 0x000fe200020006ff */
[--C-:B------:R-:W-:Y:S01]  /*9ce0*/  HADD2.F32 R91, -RZ, R9.reuse.H0_H0 ;  /* 0x20000009ff5b7230 */ /* 0x100fe20000004100 */
[----:B-1----:R-:W-:Y:S01]  /*9cf0*/  F2FP.F16.E4M3.UNPACK_B R4, R156 ;  /* 0x0000009cff04723e */ /* 0x002fe200020006ff */
[----:B------:R-:W-:Y:S01]  /*9d00*/  HADD2.F32 R92, -RZ, R9.H1_H1 ;  /* 0x30000009ff5c7230 */ /* 0x000fe20000004100 */
[-C--:B------:R-:W-:Y:S01]  /*9d10*/  F2FP.F16.E4M3.UNPACK_B R2, R148.reuse ;  /* 0x00000094ff02723e */ /* 0x080fe200020006ff */
[--C-:B------:R-:W-:Y:S01]  /*9d20*/  HADD2.F32 R95, -RZ, R8.reuse.H0_H0 ;  /* 0x20000008ff5f7230 */ /* 0x100fe20000004100 */
[----:B------:R-:W-:Y:S01]  /*9d30*/  F2FP.F16.E4M3.UNPACK_B R148, R148.H1 ;  /* 0x00000094ff94723e */ /* 0x000fe200030006ff */
[----:B------:R-:W-:Y:S01]  /*9d40*/  HADD2.F32 R97, -RZ, R8.H1_H1 ;  /* 0x30000008ff617230 */ /* 0x000fe20000004100 */
[----:B------:R-:W-:Y:S01]  /*9d50*/  F2FP.F16.E4M3.UNPACK_B R149, R149.H1 ;  /* 0x00000095ff95723e */ /* 0x000fe200030006ff */
[--C-:B------:R-:W-:Y:S01]  /*9d60*/  HADD2.F32 R98, -RZ, R7.reuse.H0_H0 ;  /* 0x20000007ff627230 */ /* 0x100fe20000004100 */
[----:B------:R-:W-:Y:S01]  /*9d70*/  F2FP.F16.E4M3.UNPACK_B R150, R150.H1 ;  /* 0x00000096ff96723e */ /* 0x000fe200030006ff */
[----:B------:R-:W-:Y:S01]  /*9d80*/  HADD2.F32 R101, -RZ, R7.H1_H1 ;  /* 0x30000007ff657230 */ /* 0x000fe20000004100 */
[----:B------:R-:W-:Y:S01]  /*9d90*/  F2FP.F16.E4M3.UNPACK_B R151, R151.H1 ;  /* 0x00000097ff97723e */ /* 0x000fe200030006ff */
[--C-:B------:R-:W-:Y:S01]  /*9da0*/  HADD2.F32 R102, -RZ, R6.reuse.H0_H0 ;  /* 0x20000006ff667230 */ /* 0x100fe20000004100 */
[----:B------:R-:W-:Y:S01]  /*9db0*/  F2FP.F16.E4M3.UNPACK_B R138, R163 ;  /* 0x000000a3ff8a723e */ /* 0x000fe200020006ff */
[----:B------:R-:W-:Y:S01]  /*9dc0*/  HADD2.F32 R105, -RZ, R6.H1_H1 ;  /* 0x30000006ff697230 */ /* 0x000fe20000004100 */
[----:B------:R-:W-:Y:S01]  /*9dd0*/  R2UR UR5, R193 ;  /* 0x00000000c10572ca */ /* 0x000fe200000e0000 */
[--C-:B------:R-:W-:Y:S01]  /*9de0*/  HADD2.F32 R106, -RZ, R5.reuse.H0_H0 ;  /* 0x20000005ff6a7230 */ /* 0x100fe20000004100 */
[----:B------:R-:W-:Y:S01]  /*9df0*/  F2FP.F16.E4M3.UNPACK_B R116, R157 ;  /* 0x0000009dff74723e */ /* 0x000fe200020006ff */
[----:B------:R-:W-:Y:S01]  /*9e00*/  HADD2.F32 R109, -RZ, R5.H1_H1 ;  /* 0x30000005ff6d7230 */ /* 0x000fe20000004100 */
[----:B------:R-:W-:Y:S01]  /*9e10*/  F2FP.F16.E4M3.UNPACK_B R120, R158 ;  /* 0x0000009eff78723e */ /* 0x000fe200020006ff */
[--C-:B------:R-:W-:Y:S01]  /*9e20*/  HADD2.F32 R110, -RZ, R4.reuse.H0_H0 ;  /* 0x20000004ff6e7230 */ /* 0x100fe20000004100 */
[----:B------:R-:W-:Y:S01]  /*9e30*/  F2FP.F16.E4M3.UNPACK_B R124, R159 ;  /* 0x0000009fff7c723e */ /* 0x000fe200020006ff */
[----:B------:R-:W-:Y:S01]  /*9e40*/  HADD2.F32 R113, -RZ, R4.H1_H1 ;  /* 0x30000004ff717230 */ /* 0x000fe20000004100 */
[----:B------:R-:W-:Y:S01]  /*9e50*/  F2FP.F16.E4M3.UNPACK_B R128, R160 ;  /* 0x000000a0ff80723e */ /* 0x000fe200020006ff */
[----:B------:R-:W1:Y:S01]  /*9e60*/  LDTM.x64 R4, tmem[UR4+0xc0] ;  /* 0x0000c004000479ee */ /* 0x000e620008340000 */
[--C-:B------:R-:W-:Y:S01]  /*9e70*/  HADD2.F32 R0, -RZ, R2.reuse.H0_H0 ;  /* 0x20000002ff007230 */ /* 0x100fe20000004100 */
[----:B------:R-:W-:Y:S01]  /*9e80*/  NOP ;  /* 0x0000000000007918 */ /* 0x000fe20000000000 */
[----:B------:R-:W-:Y:S01]  /*9e90*/  HADD2.F32 R2, -RZ, R2.H1_H1 ;  /* 0x30000002ff027230 */ /* 0x000fe20000004100 */
[----:B------:R-:W-:Y:S01]  /*9ea0*/  UIADD3 UR5, UPT, UPT, UR5, 0xc0, URZ ;  /* 0x000000c005057890 */ /* 0x000fe2000fffe0ff */
[--C-:B------:R-:W-:Y:S01]  /*9eb0*/  HADD2.F32 R86, -RZ, R149.reuse.H1_H1 ;  /* 0x30000095ff567230 */ /* 0x100fe20000004100 */
[----:B------:R-:W-:Y:S01]  /*9ec0*/  F2FP.F16.E4M3.UNPACK_B R132, R161 ;  /* 0x000000a1ff84723e */ /* 0x000fe200020006ff */
[--C-:B------:R-:W-:Y:S01]  /*9ed0*/  HADD2.F32 R114, -RZ, R116.reuse.H0_H0 ;  /* 0x20000074ff727230 */ /* 0x100fe20000004100 */
[----:B------:R-:W-:Y:S01]  /*9ee0*/  UPRMT UR5, UR37, 0x654, UR5 ;  /* 0x0000065425057896 */ /* 0x000fe20008000005 */
[----:B------:R-:W-:Y:S01]  /*9ef0*/  HADD2.F32 R117, -RZ, R116.H1_H1 ;  /* 0x30000074ff757230 */ /* 0x000fe20000004100 */
[----:B------:R-:W-:Y:S01]  /*9f00*/  F2FP.F16.E4M3.UNPACK_B R136, R162 ;  /* 0x000000a2ff88723e */ /* 0x000fe200020006ff */
[--C-:B------:R-:W-:Y:S01]  /*9f10*/  HADD2.F32 R118, -RZ, R120.reuse.H0_H0 ;  /* 0x20000078ff767230 */ /* 0x100fe20000004100 */
[----:B------:R-:W-:Y:S01]  /*9f20*/  F2FP.F16.E4M3.UNPACK_B R152, R152.H1 ;  /* 0x00000098ff98723e */ /* 0x000fe200030006ff */
[----:B------:R-:W-:Y:S01]  /*9f30*/  HADD2.F32 R121, -RZ, R120.H1_H1 ;  /* 0x30000078ff797230 */ /* 0x000fe20000004100 */
[----:B------:R-:W-:Y:S01]  /*9f40*/  F2FP.F16.E4M3.UNPACK_B R153, R153.H1 ;  /* 0x00000099ff99723e */ /* 0x000fe200030006ff */
[--C-:B------:R-:W-:Y:S01]  /*9f50*/  HADD2.F32 R122, -RZ, R124.reuse.H0_H0 ;  /* 0x2000007cff7a7230 */ /* 0x100fe20000004100 */
[----:B------:R-:W-:Y:S01]  /*9f60*/  F2FP.F16.E4M3.UNPACK_B R154, R154.H1 ;  /* 0x0000009aff9a723e */ /* 0x000fe200030006ff */
[----:B-1----:R-:W-:Y:S01]  /*9f70*/  SYNCS.ARRIVE.TRANS64.RED.A1T0 RZ, [UR5], RZ ;  /* 0x000000ffffff79a7 */ /* 0x002fe20008100405 */
[----:B------:R-:W-:Y:S01]  /*9f80*/  HADD2.F32 R125, -RZ, R124.H1_H1 ;  /* 0x3000007cff7d7230 */ /* 0x000fe20000004100 */
[----:B------:R-:W-:Y:S01]  /*9f90*/  F2FP.F16.E4M3.UNPACK_B R155, R155.H1 ;  /* 0x0000009bff9b723e */ /* 0x000fe200030006ff */
[--C-:B------:R-:W-:Y:S01]  /*9fa0*/  HADD2.F32 R126, -RZ, R128.reuse.H0_H0 ;  /* 0x20000080ff7e7230 */ /* 0x100fe20000004100 */
[----:B------:R-:W-:Y:S01]  /*9fb0*/  F2FP.F16.E4M3.UNPACK_B R156, R156.H1 ;  /* 0x0000009cff9c723e */ /* 0x000fe200030006ff */
[----:B------:R-:W-:Y:S01]  /*9fc0*/  HADD2.F32 R129, -RZ, R128.H1_H1 ;  /* 0x30000080ff817230 */ /* 0x000fe20000004100 */
[----:B------:R-:W-:Y:S01]  /*9fd0*/  F2FP.F16.E4M3.UNPACK_B R157, R157.H1 ;  /* 0x0000009dff9d723e */ /* 0x000fe200030006ff */
[C---:B------:R-:W-:Y:S01]  /*9fe0*/  FMUL R4, R78.reuse, R4 ;  /* 0x000000044e047220 */ /* 0x040fe20000400000 */
[C---:B------:R-:W-:Y:S01]  /*9ff0*/  FMUL R5, R78.reuse, R5 ;  /* 0x000000054e057220 */ /* 0x040fe20000400000 */
[----:B------:R-:W-:Y:S02]  /*a000*/  HADD2.F32 R3, -RZ, R148.H0_H0 ;  /* 0x20000094ff037230 */ /* 0x000fe40000004100 */
        /* <DEDUP_REMOVED lines=11> */
[----:B------:R-:W-:Y:S02]  /*a0c0*/  HADD2.F32 R130, -RZ, R132.H0_H0 ;  /* 0x20000084ff827230 */ /* 0x000fe40000004100 */
[C---:B------:R-:W-:Y:S01]  /*a0d0*/  FMUL R6, R78.reuse, R6 ;  /* 0x000000064e067220 */ /* 0x040fe20000400000 */
[----:B------:R-:W-:Y:S02]  /*a0e0*/  HADD2.F32 R82, -RZ, R148.H1_H1 ;  /* 0x30000094ff527230 */ /* 0x000fe40000004100 */
[C---:B------:R-:W-:Y:S01]  /*a0f0*/  FMUL R7, R78.reuse, R7 ;  /* 0x000000074e077220 */ /* 0x040fe20000400000 */
[----:B------:R-:W-:Y:S02]  /*a100*/  HADD2.F32 R85, -RZ, R149.H0_H0 ;  /* 0x20000095ff557230 */ /* 0x000fe40000004100 */
[C---:B------:R-:W-:Y:S01]  /*a110*/  FFMA R6, R81.reuse, R3, R6 ;  /* 0x0000000351067223 */ /* 0x040fe20000000006 */
[----:B------:R-:W-:Y:S02]  /*a120*/  HADD2.F32 R133, -RZ, R132.H1_H1 ;  /* 0x30000084ff857230 */ /* 0x000fe40000004100 */
[C---:B------:R-:W-:Y:S01]  /*a130*/  FFMA R7, R81.reuse, R82, R7 ;  /* 0x0000005251077223 */ /* 0x040fe20000000007 */
[C---:B------:R-:W-:Y:S01]  /*a140*/  FFMA R8, R81.reuse, R83, R8 ;  /* 0x0000005351087223 */ /* 0x040fe20000000008 */
[C---:B------:R-:W-:Y:S01]  /*a150*/  FFMA R9, R81.reuse, R84, R9 ;  /* 0x0000005451097223 */ /* 0x040fe20000000009 */
[--C-:B------:R-:W-:Y:S02]  /*a160*/  HADD2.F32 R82, -RZ, R138.reuse.H0_H0 ;  /* 0x2000008aff527230 */ /* 0x100fe40000004100 */
[C---:B------:R-:W-:Y:S01]  /*a170*/  FMUL R10, R78.reuse, R10 ;  /* 0x0000000a4e0a7220 */ /* 0x040fe20000400000 */
[----:B------:R-:W-:Y:S02]  /*a180*/  HADD2.F32 R83, -RZ, R138.H1_H1 ;  /* 0x3000008aff537230 */ /* 0x000fe40000004100 */
[C---:B------:R-:W-:Y:S01]  /*a190*/  FMUL R11, R78.reuse, R11 ;  /* 0x0000000b4e0b7220 */ /* 0x040fe20000400000 */
[----:B------:R-:W-:Y:S02]  /*a1a0*/  HADD2.F32 R89, -RZ, R150.H0_H0 ;  /* 0x20000096ff597230 */ /* 0x000fe40000004100 */
[C---:B------:R-:W-:Y:S01]  /*a1b0*/  FFMA R10, R81.reuse, R85, R10 ;  /* 0x00000055510a7223 */ /* 0x040fe2000000000a */
[--C-:B------:R-:W-:Y:S02]  /*a1c0*/  HADD2.F32 R134, -RZ, R136.reuse.H0_H0 ;  /* 0x20000088ff867230 */ /* 0x100fe40000004100 */
[C---:B------:R-:W-:Y:S01]  /*a1d0*/  FFMA R11, R81.reuse, R86, R11 ;  /* 0x00000056510b7223 */ /* 0x040fe2000000000b */
[C---:B------:R-:W-:Y:S01]  /*a1e0*/  FFMA R12, R81.reuse, R87, R12 ;  /* 0x00000057510c7223 */ /* 0x040fe2000000000c */
[----:B------:R-:W-:Y:S01]  /*a1f0*/  FFMA R13, R81, R88, R13 ;  /* 0x00000058510d7223 */ /* 0x000fe2000000000d */
[----:B------:R-:W-:Y:S01]  /*a200*/  F2FP.SATFINITE.E4M3.F32.PACK_AB_MERGE_C R86, R7, R6, RZ ;  /* 0x000000060756723e */ /* 0x000fe200048070ff */
[C---:B------:R-:W-:Y:S01]  /*a210*/  FMUL R7, R78.reuse, R24 ;  /* 0x000000184e077220 */ /* 0x040fe20000400000 */
[----:B------:R-:W-:Y:S01]  /*a220*/  F2FP.SATFINITE.E4M3.F32.PACK_AB_MERGE_C R138, R11, R10, RZ ;  /* 0x0000000a0b8a723e */ /* 0x000fe200048070ff */
[C---:B------:R-:W-:Y:S01]  /*a230*/  FMUL R10, R78.reuse, R25 ;  /* 0x000000194e0a7220 */ /* 0x040fe20000400000 */
[C---:B------:R-:W-:Y:S01]  /*a240*/  FMUL R25, R78.reuse, R32 ;  /* 0x000000204e197220 */ /* 0x040fe20000400000 */
[----:B------:R-:W-:Y:S02]  /*a250*/  HADD2.F32 R137, -RZ, R136.H1_H1 ;  /* 0x30000088ff897230 */ /* 0x000fe40000004100 */
[C---:B------:R-:W-:Y:S01]  /*a260*/  FMUL R14, R78.reuse, R14 ;  /* 0x0000000e4e0e7220 */ /* 0x040fe20000400000 */
[----:B------:R-:W-:Y:S02]  /*a270*/  HADD2.F32 R90, -RZ, R150.H1_H1 ;  /* 0x30000096ff5a7230 */ /* 0x000fe40000004100 */
[C---:B------:R-:W-:Y:S01]  /*a280*/  FMUL R15, R78.reuse, R15 ;  /* 0x0000000f4e0f7220 */ /* 0x040fe20000400000 */
[--C-:B------:R-:W-:Y:S02]  /*a290*/  HADD2.F32 R93, -RZ, R151.reuse.H0_H0 ;  /* 0x20000097ff5d7230 */ /* 0x100fe40000004100 */
[C---:B------:R-:W-:Y:S01]  /*a2a0*/  FFMA R14, R81.reuse, R89, R14 ;  /* 0x00000059510e7223 */ /* 0x040fe2000000000e */
[----:B------:R-:W-:Y:S02]  /*a2b0*/  HADD2.F32 R94, -RZ, R151.H1_H1 ;  /* 0x30000097ff5e7230 */ /* 0x000fe40000004100 */
[C---:B------:R-:W-:Y:S01]  /*a2c0*/  FFMA R15, R81.reuse, R90, R15 ;  /* 0x0000005a510f7223 */ /* 0x040fe2000000000f */
[C---:B------:R-:W-:Y:S01]  /*a2d0*/  FFMA R16, R81.reuse, R91, R16 ;  /* 0x0000005b51107223 */ /* 0x040fe20000000010 */
[----:B------:R-:W-:Y:S01]  /*a2e0*/  FFMA R17, R81, R92, R17 ;  /* 0x0000005c51117223 */ /* 0x000fe20000000011 */
[C---:B------:R-:W-:Y:S01]  /*a2f0*/  FMUL R18, R78.reuse, R18 ;  /* 0x000000124e127220 */ /* 0x040fe20000400000 */
[C---:B------:R-:W-:Y:S01]  /*a300*/  FMUL R19, R78.reuse, R19 ;  /* 0x000000134e137220 */ /* 0x040fe20000400000 */
[--C-:B------:R-:W-:Y:S01]  /*a310*/  HADD2.F32 R96, -RZ, R152.reuse.H0_H0 ;  /* 0x20000098ff607230 */ /* 0x100fe20000004100 */
[----:B------:R-:W-:Y:S01]  /*a320*/  F2FP.SATFINITE.E4M3.F32.PACK_AB_MERGE_C R14, R15, R14, RZ ;  /* 0x0000000e0f0e723e */ /* 0x000fe200048070ff */
[C---:B------:R-:W-:Y:S01]  /*a330*/  FFMA R18, R81.reuse, R93, R18 ;  /* 0x0000005d51127223 */ /* 0x040fe20000000012 */
[C---:B------:R-:W-:Y:S01]  /*a340*/  FFMA R19, R81.reuse, R94, R19 ;  /* 0x0000005e51137223 */ /* 0x040fe20000000013 */
[C---:B------:R-:W-:Y:S01]  /*a350*/  FFMA R0, R81.reuse, R95, R0 ;  /* 0x0000005f51007223 */ /* 0x040fe20000000000 */
[----:B------:R-:W-:Y:S01]  /*a360*/  FFMA R2, R81, R97, R2 ;  /* 0x0000006151027223 */ /* 0x000fe20000000002 */
[----:B------:R-:W-:Y:S02]  /*a370*/  HADD2.F32 R99, -RZ, R152.H1_H1 ;  /* 0x30000098ff637230 */ /* 0x000fe40000004100 */
[C---:B------:R-:W-:Y:S01]  /*a380*/  FMUL R3, R78.reuse, R22 ;  /* 0x000000164e037220 */ /* 0x040fe20000400000 */
[----:B------:R-:W-:Y:S01]  /*a390*/  F2FP.SATFINITE.E4M3.F32.PACK_AB_MERGE_C R18, R19, R18, RZ ;  /* 0x000000121312723e */ /* 0x000fe200048070ff */
[C---:B------:R-:W-:Y:S01]  /*a3a0*/  FMUL R22, R78.reuse, R29 ;  /* 0x0000001d4e167220 */ /* 0x040fe20000400000 */
[C---:B------:R-:W-:Y:S01]  /*a3b0*/  FMUL R29, R78.reuse, R36 ;  /* 0x000000244e1d7220 */ /* 0x040fe20000400000 */
[C---:B------:R-:W-:Y:S01]  /*a3c0*/  FFMA R3, R81.reuse, R96, R3 ;  /* 0x0000006051037223 */ /* 0x040fe20000000003 */
[C---:B------:R-:W-:Y:S01]  /*a3d0*/  FMUL R6, R78.reuse, R23 ;  /* 0x000000174e067220 */ /* 0x040fe20000400000 */
[--C-:B------:R-:W-:Y:S02]  /*a3e0*/  HADD2.F32 R100, -RZ, R153.reuse.H0_H0 ;  /* 0x20000099ff647230 */ /* 0x100fe40000004100 */
[C---:B------:R-:W-:Y:S01]  /*a3f0*/  FMUL R11, R78.reuse, R26 ;  /* 0x0000001a4e0b7220 */ /* 0x040fe20000400000 */
[----:B------:R-:W-:Y:S02]  /*a400*/  HADD2.F32 R103, -RZ, R153.H1_H1 ;  /* 0x30000099ff677230 */ /* 0x000fe40000004100 */
[C---:B------:R-:W-:Y:S01]  /*a410*/  FFMA R6, R81.reuse, R99, R6 ;  /* 0x0000006351067223 */ /* 0x040fe20000000006 */
[C---:B------:R-:W-:Y:S01]  /*a420*/  FFMA R7, R81.reuse, R98, R7 ;  /* 0x0000006251077223 */ /* 0x040fe20000000007 */
[C---:B------:R-:W-:Y:S01]  /*a430*/  FFMA R10, R81.reuse, R101, R10 ;  /* 0x00000065510a7223 */ /* 0x040fe2000000000a */
[C---:B------:R-:W-:Y:S01]  /*a440*/  FFMA R11, R81.reuse, R100, R11 ;  /* 0x00000064510b7223 */ /* 0x040fe2000000000b */
[----:B------:R-:W-:Y:S01]  /*a450*/  FMUL R26, R78, R33 ;  /* 0x000000214e1a7220 */ /* 0x000fe20000400000 */
[----:B------:R-:W-:Y:S01]  /*a460*/  F2FP.SATFINITE.E4M3.F32.PACK_AB_MERGE_C R3, R6, R3, RZ ;  /* 0x000000030603723e */ /* 0x000fe200048070ff */
[C---:B------:R-:W-:Y:S01]  /*a470*/  FMUL R33, R78.reuse, R40 ;  /* 0x000000284e217220 */ /* 0x040fe20000400000 */
        /* <DEDUP_REMOVED lines=8> */
[C---:B------:R-:W-:Y:S01]  /*a500*/  FMUL R30, R78.reuse, R37 ;  /* 0x000000254e1e7220 */ /* 0x040fe20000400000 */
[C---:B------:R-:W-:Y:S01]  /*a510*/  FMUL R37, R78.reuse, R44 ;  /* 0x0000002c4e257220 */ /* 0x040fe20000400000 */
[C---:B------:R-:W-:Y:S01]  /*a520*/  FMUL R24, R78.reuse, R31 ;  /* 0x0000001f4e187220 */ /* 0x040fe20000400000 */
[----:B------:R-:W-:Y:S01]  /*a530*/  F2FP.F16.E4M3.UNPACK_B R158, R158.H1 ;  /* 0x0000009eff9e723e */ /* 0x000fe200030006ff */
[--C-:B------:R-:W-:Y:S02]  /*a540*/  HADD2.F32 R108, -RZ, R155.reuse.H0_H0 ;  /* 0x2000009bff6c7230 */ /* 0x100fe40000004100 */
[----:B------:R-:W-:Y:S01]  /*a550*/  FMUL R27, R78, R34 ;  /* 0x000000224e1b7220 */ /* 0x000fe20000400000 */
[----:B------:R-:W-:Y:S02]  /*a560*/  HADD2.F32 R111, -RZ, R155.H1_H1 ;  /* 0x3000009bff6f7230 */ /* 0x000fe40000004100 */
[C---:B------:R-:W-:Y:S01]  /*a570*/  FFMA R24, R81.reuse, R107, R24 ;  /* 0x0000006b51187223 */ /* 0x040fe20000000018 */
[----:B------:R-:W-:Y:S01]  /*a580*/  F2FP.F16.E4M3.UNPACK_B R159, R159.H1 ;  /* 0x0000009fff9f723e */ /* 0x000fe200030006ff */
[C---:B------:R-:W-:Y:S01]  /*a590*/  FFMA R25, R81.reuse, R106, R25 ;  /* 0x0000006a51197223 */ /* 0x040fe20000000019 */
[C---:B------:R-:W-:Y:S01]  /*a5a0*/  FFMA R26, R81.reuse, R109, R26 ;  /* 0x0000006d511a7223 */ /* 0x040fe2000000001a */
[----:B------:R-:W-:Y:S01]  /*a5b0*/  F2FP.F16.E4M3.UNPACK_B R160, R160.H1 ;  /* 0x000000a0ffa0723e */ /* 0x000fe200030006ff */
[C---:B------:R-:W-:Y:S01]  /*a5c0*/  FFMA R27, R81.reuse, R108, R27 ;  /* 0x0000006c511b7223 */ /* 0x040fe2000000001b */
[----:B------:R-:W-:Y:S01]  /*a5d0*/  F2FP.SATFINITE.E4M3.F32.PACK_AB_MERGE_C R6, R24, R23, RZ ;  /* 0x000000171806723e */ /* 0x000fe200048070ff */
[C---:B------:R-:W-:Y:S01]  /*a5e0*/  FMUL R34, R78.reuse, R41 ;  /* 0x000000294e227220 */ /* 0x040fe20000400000 */
[C---:B------:R-:W-:Y:S01]  /*a5f0*/  FMUL R41, R78.reuse, R48 ;  /* 0x000000304e297220 */ /* 0x040fe20000400000 */
[----:B------:R-:W-:Y:S01]  /*a600*/  FMUL R28, R78, R35 ;  /* 0x000000234e1c7220 */ /* 0x000fe20000400000 */
[----:B------:R-:W-:Y:S01]  /*a610*/  F2FP.F16.E4M3.UNPACK_B R161, R161.H1 ;  /* 0x000000a1ffa1723e */ /* 0x000fe200030006ff */
[--C-:B------:R-:W-:Y:S01]  /*a620*/  HADD2.F32 R112, -RZ, R156.reuse.H0_H0 ;  /* 0x2000009cff707230 */ /* 0x100fe20000004100 */
[----:B------:R-:W-:Y:S01]  /*a630*/  F2FP.SATFINITE.E4M3.F32.PACK_AB_MERGE_C R6, R22, R21, R6 ;  /* 0x000000151606723e */ /* 0x000fe20004807006 */
[C---:B------:R-:W-:Y:S01]  /*a640*/  FFMA R28, R81.reuse, R111, R28 ;  /* 0x0000006f511c7223 */ /* 0x040fe2000000001c */
[C---:B------:R-:W-:Y:S01]  /*a650*/  FFMA R29, R81.reuse, R110, R29 ;  /* 0x0000006e511d7223 */ /* 0x040fe2000000001d */
[C---:B------:R-:W-:Y:S01]  /*a660*/  FFMA R30, R81.reuse, R113, R30 ;  /* 0x00000071511e7223 */ /* 0x040fe2000000001e */
[----:B------:R-:W-:Y:S02]  /*a670*/  HADD2.F32 R115, -RZ, R156.H1_H1 ;  /* 0x3000009cff737230 */ /* 0x000fe40000004100 */
[C---:B------:R-:W-:Y:S01]  /*a680*/  FMUL R31, R78.reuse, R38 ;  /* 0x000000264e1f7220 */ /* 0x040fe20000400000 */
[----:B------:R-:W-:Y:S01]  /*a690*/  F2FP.F16.E4M3.UNPACK_B R162, R162.H1 ;  /* 0x000000a2ffa2723e */ /* 0x000fe200030006ff */
[C---:B------:R-:W-:Y:S01]  /*a6a0*/  FMUL R38, R78.reuse, R45 ;  /* 0x0000002d4e267220 */ /* 0x040fe20000400000 */
[C---:B------:R-:W-:Y:S01]  /*a6b0*/  FMUL R45, R78.reuse, R52 ;  /* 0x000000344e2d7220 */ /* 0x040fe20000400000 */
[----:B------:R-:W-:Y:S01]  /*a6c0*/  F2FP.F16.E4M3.UNPACK_B R163, R163.H1 ;  /* 0x000000a3ffa3723e */ /* 0x000fe200030006ff */
[----:B------:R-:W-:Y:S01]  /*a6d0*/  FFMA R31, R81, R112, R31 ;  /* 0x00000070511f7223 */ /* 0x000fe2000000001f */
[----:B------:R-:W-:Y:S01]  /*a6e0*/  FMUL R52, R78, R59 ;  /* 0x0000003b4e347220 */ /* 0x000fe20000400000 */
[----:B------:R-:W-:Y:S01]  /*a6f0*/  IADD3 R76, PT, PT, R76, 0x1, RZ ;  /* 0x000000014c4c7810 */ /* 0x000fe20007ffe0ff */
[C---:B------:R-:W-:Y:S01]  /*a700*/  FMUL R59, R78.reuse, R66 ;  /* 0x000000424e3b7220 */ /* 0x040fe20000400000 */
[----:B------:R-:W-:Y:S01]  /*a710*/  F2FP.SATFINITE.E4M3.F32.PACK_AB_MERGE_C R66, R13, R12, R14 ;  /* 0x0000000c0d42723e */ /* 0x000fe2000480700e */
[C---:B------:R-:W-:Y:S01]  /*a720*/  FMUL R32, R78.reuse, R39 ;  /* 0x000000274e207220 */ /* 0x040fe20000400000 */
[--C-:B------:R-:W-:Y:S02]  /*a730*/  HADD2.F32 R116, -RZ, R157.reuse.H0_H0 ;  /* 0x2000009dff747230 */ /* 0x100fe40000004100 */
[C---:B------:R-:W-:Y:S01]  /*a740*/  FMUL R35, R78.reuse, R42 ;  /* 0x0000002a4e237220 */ /* 0x040fe20000400000 */
[----:B------:R-:W-:Y:S02]  /*a750*/  HADD2.F32 R119, -RZ, R157.H1_H1 ;  /* 0x3000009dff777230 */ /* 0x000fe40000004100 */
[C---:B------:R-:W-:Y:S01]  /*a760*/  FFMA R32, R81.reuse, R115, R32 ;  /* 0x0000007351207223 */ /* 0x040fe20000000020 */
[----:B------:R-:W-:Y:S01]  /*a770*/  FMUL R36, R78, R43 ;  /* 0x0000002b4e247220 */ /* 0x000fe20000400000 */
[C---:B------:R-:W-:Y:S01]  /*a780*/  FFMA R33, R81.reuse, R114, R33 ;  /* 0x0000007251217223 */ /* 0x040fe20000000021 */
[C---:B------:R-:W-:Y:S01]  /*a790*/  FFMA R34, R81.reuse, R117, R34 ;  /* 0x0000007551227223 */ /* 0x040fe20000000022 */
[--C-:B------:R-:W-:Y:S01]  /*a7a0*/  HADD2.F32 R120, -RZ, R158.reuse.H0_H0 ;  /* 0x2000009eff787230 */ /* 0x100fe20000004100 */
[----:B------:R-:W-:Y:S01]  /*a7b0*/  F2FP.SATFINITE.E4M3.F32.PACK_AB_MERGE_C R32, R32, R31, RZ ;  /* 0x0000001f2020723e */ /* 0x000fe200048070ff */
[C---:B------:R-:W-:Y:S01]  /*a7c0*/  FFMA R35, R81.reuse, R116, R35 ;  /* 0x0000007451237223 */ /* 0x040fe20000000023 */
[----:B------:R-:W-:Y:S02]  /*a7d0*/  HADD2.F32 R123, -RZ, R158.H1_H1 ;  /* 0x3000009eff7b7230 */ /* 0x000fe40000004100 */
[----:B------:R-:W-:Y:S01]  /*a7e0*/  FMUL R39, R78, R46 ;  /* 0x0000002e4e277220 */ /* 0x000fe20000400000 */
[----:B------:R-:W-:Y:S01]  /*a7f0*/  F2FP.SATFINITE.E4M3.F32.PACK_AB_MERGE_C R32, R30, R29, R32 ;  /* 0x0000001d1e20723e */ /* 0x000fe20004807020 */
[C---:B------:R-:W-:Y:S01]  /*a800*/  FFMA R36, R81.reuse, R119, R36 ;  /* 0x0000007751247223 */ /* 0x040fe20000000024 */
[C---:B------:R-:W-:Y:S01]  /*a810*/  FMUL R40, R78.reuse, R47 ;  /* 0x0000002f4e287220 */ /* 0x040fe20000400000 */
[C---:B------:R-:W-:Y:S01]  /*a820*/  FFMA R37, R81.reuse, R118, R37 ;  /* 0x0000007651257223 */ /* 0x040fe20000000025 */
[C---:B------:R-:W-:Y:S01]  /*a830*/  FFMA R38, R81.reuse, R121, R38 ;  /* 0x0000007951267223 */ /* 0x040fe20000000026 */
[C---:B------:R-:W-:Y:S01]  /*a840*/  FMUL R42, R78.reuse, R49 ;  /* 0x000000314e2a7220 */ /* 0x040fe20000400000 */
        /* <DEDUP_REMOVED lines=8> */
[C---:B------:R-:W-:Y:S01]  /*a8d0*/  FMUL R57, R78.reuse, R64 ;  /* 0x000000404e397220 */ /* 0x040fe20000400000 */
[----:B------:R-:W-:Y:S01]  /*a8e0*/  FFMA R42, R81, R125, R42 ;  /* 0x0000007d512a7223 */ /* 0x000fe2000000002a */
[C---:B------:R-:W-:Y:S01]  /*a8f0*/  FMUL R46, R78.reuse, R53 ;  /* 0x000000354e2e7220 */ /* 0x040fe20000400000 */
[--C-:B------:R-:W-:Y:S01]  /*a900*/  HADD2.F32 R128, -RZ, R160.reuse.H0_H0 ;  /* 0x200000a0ff807230 */ /* 0x100fe20000004100 */
[----:B------:R-:W-:Y:S01]  /*a910*/  F2FP.SATFINITE.E4M3.F32.PACK_AB_MERGE_C R64, R5, R4, R86 ;  /* 0x000000040540723e */ /* 0x000fe20004807056 */
[C---:B------:R-:W-:Y:S01]  /*a920*/  FMUL R51, R78.reuse, R58 ;  /* 0x0000003a4e337220 */ /* 0x040fe20000400000 */
[C---:B------:R-:W-:Y:S01]  /*a930*/  FMUL R53, R78.reuse, R60 ;  /* 0x0000003c4e357220 */ /* 0x040fe20000400000 */
[C---:B------:R-:W-:Y:S01]  /*a940*/  FFMA R43, R81.reuse, R124, R43 ;  /* 0x0000007c512b7223 */ /* 0x040fe2000000002b */
[----:B------:R-:W-:Y:S02]  /*a950*/  HADD2.F32 R131, -RZ, R160.H1_H1 ;  /* 0x300000a0ff837230 */ /* 0x000fe40000004100 */
[C---:B------:R-:W-:Y:S01]  /*a960*/  FMUL R47, R78.reuse, R54 ;  /* 0x000000364e2f7220 */ /* 0x040fe20000400000 */
[C---:B------:R-:W-:Y:S01]  /*a970*/  FMUL R58, R78.reuse, R65 ;  /* 0x000000414e3a7220 */ /* 0x040fe20000400000 */
[----:B------:R-:W-:Y:S01]  /*a980*/  FMUL R60, R78, R67 ;  /* 0x000000434e3c7220 */ /* 0x000fe20000400000 */
[----:B------:R-:W-:Y:S01]  /*a990*/  F2FP.SATFINITE.E4M3.F32.PACK_AB_MERGE_C R5, R20, R11, RZ ;  /* 0x0000000b1405723e */ /* 0x000fe200048070ff */
[----:B------:R-:W-:Y:S01]  /*a9a0*/  FFMA R44, R81, R127, R44 ;  /* 0x0000007f512c7223 */ /* 0x000fe2000000002c */
[C---:B------:R-:W-:Y:S01]  /*a9b0*/  FMUL R48, R78.reuse, R55 ;  /* 0x000000374e307220 */ /* 0x040fe20000400000 */
[----:B------:R-:W-:Y:S01]  /*a9c0*/  F2FP.SATFINITE.E4M3.F32.PACK_AB_MERGE_C R65, R9, R8, R138 ;  /* 0x000000080941723e */ /* 0x000fe2000480708a */
[----:B------:R-:W-:Y:S01]  /*a9d0*/  FFMA R45, R81, R126, R45 ;  /* 0x0000007e512d7223 */ /* 0x000fe2000000002d */
[----:B------:R-:W-:Y:S01]  /*a9e0*/  F2FP.SATFINITE.E4M3.F32.PACK_AB_MERGE_C R67, R17, R16, R18 ;  /* 0x000000101143723e */ /* 0x000fe20004807012 */
[----:B------:R-:W-:Y:S01]  /*a9f0*/  FMUL R49, R78, R56 ;  /* 0x000000384e317220 */ /* 0x000fe20000400000 */
[C---:B------:R-:W-:Y:S01]  /*aa00*/  FFMA R46, R81.reuse, R129, R46 ;  /* 0x00000081512e7223 */ /* 0x040fe2000000002e */
[--C-:B------:R-:W-:Y:S02]  /*aa10*/  HADD2.F32 R132, -RZ, R161.reuse.H0_H0 ;  /* 0x200000a1ff847230 */ /* 0x100fe40000004100 */
[C---:B------:R-:W-:Y:S01]  /*aa20*/  FFMA R47, R81.reuse, R128, R47 ;  /* 0x00000080512f7223 */ /* 0x040fe2000000002f */
[----:B------:R1:W-:Y:S01]  /*aa30*/  STS.128 [R172+UR49+0xa200], R64 ;  /* 0x00a20040ac007988 */ /* 0x0003e20008000c31 */
[----:B------:R-:W-:Y:S01]  /*aa40*/  HADD2.F32 R135, -RZ, R161.H1_H1 ;  /* 0x300000a1ff877230 */ /* 0x000fe20000004100 */
[----:B------:R-:W-:Y:S01]  /*aa50*/  F2FP.SATFINITE.E4M3.F32.PACK_AB_MERGE_C R5, R10, R7, R5 ;  /* 0x000000070a05723e */ /* 0x000fe20004807005 */
[C---:B------:R-:W-:Y:S01]  /*aa60*/  FFMA R48, R81.reuse, R131, R48 ;  /* 0x0000008351307223 */ /* 0x040fe20000000030 */
[----:B------:R-:W-:Y:S01]  /*aa70*/  F2FP.SATFINITE.E4M3.F32.PACK_AB_MERGE_C R7, R28, R27, RZ ;  /* 0x0000001b1c07723e */ /* 0x000fe200048070ff */
        /* <DEDUP_REMOVED lines=8> */
[----:B------:R-:W-:Y:S01]  /*ab00*/  FMUL R56, R78, R63 ;  /* 0x0000003f4e387220 */ /* 0x000fe20000400000 */
[----:B------:R-:W-:Y:S01]  /*ab10*/  F2FP.SATFINITE.E4M3.F32.PACK_AB_MERGE_C R4, R2, R0, R3 ;  /* 0x000000000204723e */ /* 0x000fe20004807003 */
[C---:B------:R-:W-:Y:S01]  /*ab20*/  FFMA R53, R81.reuse, R134, R53 ;  /* 0x0000008651357223 */ /* 0x040fe20000000035 */
[----:B------:R-:W-:Y:S01]  /*ab30*/  F2FP.SATFINITE.E4M3.F32.PACK_AB_MERGE_C R7, R26, R25, R7 ;  /* 0x000000191a07723e */ /* 0x000fe20004807007 */
[C---:B------:R-:W-:Y:S01]  /*ab40*/  FFMA R54, R81.reuse, R137, R54 ;  /* 0x0000008951367223 */ /* 0x040fe20000000036 */
[--C-:B------:R-:W-:Y:S02]  /*ab50*/  HADD2.F32 R84, -RZ, R163.reuse.H0_H0 ;  /* 0x200000a3ff547230 */ /* 0x100fe40000004100 */
[C---:B------:R-:W-:Y:S01]  /*ab60*/  FFMA R55, R81.reuse, R136, R55 ;  /* 0x0000008851377223 */ /* 0x040fe20000000037 */
[----:B------:R-:W-:Y:S01]  /*ab70*/  HADD2.F32 R85, -RZ, R163.H1_H1 ;  /* 0x300000a3ff557230 */ /* 0x000fe20000004100 */
[----:B------:R1:W-:Y:S01]  /*ab80*/  STS.128 [R192+0xa010], R4 ;  /* 0x00a01004c0007388 */ /* 0x0003e20000000c00 */
[----:B------:R-:W-:Y:S01]  /*ab90*/  F2FP.SATFINITE.E4M3.F32.PACK_AB_MERGE_C R35, R36, R35, RZ ;  /* 0x000000232423723e */ /* 0x000fe200048070ff */
[C---:B------:R-:W-:Y:S01]  /*aba0*/  FFMA R56, R81.reuse, R139, R56 ;  /* 0x0000008b51387223 */ /* 0x040fe20000000038 */
[----:B------:R-:W-:Y:S01]  /*abb0*/  F2FP.SATFINITE.E4M3.F32.PACK_AB_MERGE_C R39, R40, R39, RZ ;  /* 0x000000272827723e */ /* 0x000fe200048070ff */
[C---:B------:R-:W-:Y:S01]  /*abc0*/  FFMA R57, R81.reuse, R82, R57 ;  /* 0x0000005251397223 */ /* 0x040fe20000000039 */
[----:B------:R-:W-:Y:S01]  /*abd0*/  F2FP.SATFINITE.E4M3.F32.PACK_AB_MERGE_C R43, R44, R43, RZ ;  /* 0x0000002b2c2b723e */ /* 0x000fe200048070ff */
[C---:B------:R-:W-:Y:S01]  /*abe0*/  FFMA R58, R81.reuse, R83, R58 ;  /* 0x00000053513a7223 */ /* 0x040fe2000000003a */
[C---:B------:R-:W-:Y:S01]  /*abf0*/  FFMA R59, R81.reuse, R84, R59 ;  /* 0x00000054513b7223 */ /* 0x040fe2000000003b */
[----:B------:R-:W-:Y:S01]  /*ac00*/  F2FP.SATFINITE.E4M3.F32.PACK_AB_MERGE_C R33, R34, R33, R35 ;  /* 0x000000212221723e */ /* 0x000fe20004807023 */
        /* <DEDUP_REMOVED lines=11> */
[----:B------:R-:W-:Y:S05]  /*acc0*/  F2FP.SATFINITE.E4M3.F32.PACK_AB_MERGE_C R51, R58, R57, R59 ;  /* 0x000000393a33723e */ /* 0x000fea000480703b */
        /* <DEDUP_REMOVED lines=18> */
.L_x_124:
[----:B------:R-:W-:Y:S05]  /*adf0*/  BSYNC.RECONVERGENT B0 ;  /* 0x0000000000007941 */ /* 0x000fea0003800200 */
.L_x_123:
[----:B------:R-:W-:Y:S01]  /*ae00*/  BAR.SYNC.DEFER_BLOCKING 0x1, 0x80 ;  /* 0x0042000000007b1d */ /* 0x000fe20000010000 */
[----:B------:R-:W-:Y:S01]  /*ae10*/  ISETP.NE.AND P2, PT, R190, RZ, PT ;  /* 0x000000ffbe00720c */ /* 0x000fe20003f45270 */
[----:B------:R-:W-:Y:S01]  /*ae20*/  IMAD.IADD R20, R75, 0x1, R147 ;  /* 0x000000014b147824 */ /* 0x000fe200078e0293 */
[----:B------:R-:W-:Y:S01]  /*ae30*/  ISETP.NE.AND P0, PT, R191, 0x2, PT ;  /* 0x00000002bf00780c */ /* 0x000fe20003f05270 */
[----:B------:R-:W-:Y:S01]  /*ae40*/  IMAD.IADD R21, R77, 0x1, R170 ;  /* 0x000000014d157824 */ /* 0x000fe200078e02aa */
[----:B------:R-:W-:Y:S02]  /*ae50*/  ISETP.NE.AND P1, PT, R76, 0x2, PT ;  /* 0x000000024c00780c */ /* 0x000fe40003f25270 */
[----:B------:R-:W-:Y:S02]  /*ae60*/  SEL R3, RZ, 0x1, P0 ;  /* 0x00000001ff037807 */ /* 0x000fe40000000000 */
[----:B------:R-:W-:Y:S02]  /*ae70*/  SEL R0, RZ, 0x1, P1 ;  /* 0x00000001ff007807 */ /* 0x000fe40000800000 */
[----:B------:R-:W-:Y:S02]  /*ae80*/  LOP3.LUT R182, R182, R3, RZ, 0x3c, !PT ;  /* 0x00000003b6b67212 */ /* 0x000fe400078e3cff */
[----:B------:R-:W-:Y:S02]  /*ae90*/  LOP3.LUT R183, R183, R0, RZ, 0x3c, !PT ;  /* 0x00000000b7b77212 */ /* 0x000fe400078e3cff */
[----:B------:R-:W-:Y:S02]  /*aea0*/  @P2 R2UR UR36, R179 ;  /* 0x00000000b32422ca */ /* 0x000fe400000e0000 */
[----:B------:R-:W-:Y:S02]  /*aeb0*/  SEL R191, R191, RZ, P0 ;  /* 0x000000ffbfbf7207 */ /* 0x000fe40000000000 */
[----:B------:R-:W-:Y:S01]  /*aec0*/  SEL R76, R76, RZ, P1 ;  /* 0x000000ff4c4c7207 */ /* 0x000fe20000800000 */
[----:B------:R-:W-:Y:S10]  /*aed0*/  @P2 BRA `(.L_x_125) ;  /* 0xffffff9800d82947 */ /* 0x000ff4000383ffff */
[----:B------:R-:W-:Y:S05]  /*aee0*/  EXIT ;  /* 0x000000000000794d */ /* 0x000fea0003800000 */
.L_x_19:
[----:B--2---:R2:W1:Y:S02]  /*aef0*/  SYNCS.PHASECHK.TRANS64.TRYWAIT P0, [R3+URZ+0xe0], R2 ;  /* 0x0000e002030075a7 */ /* 0x00446400080011ff */
[----:B-1----:R-:W-:Y:S05]  /*af00*/  @!P0 NANOSLEEP.SYNCS 0x989680 ;  /* 0x009896800000895d */ /* 0x002fea0003900000 */
[----:B------:R-:W1:Y:S02]  /*af10*/  @!P0 SYNCS.PHASECHK.TRANS64 P0, [R3+URZ+0xe0], R2 ;  /* 0x0000e002030085a7 */ /* 0x000e6400080010ff */
[----:B-1----:R-:W-:Y:S05]  /*af20*/  @!P0 BRA `(.L_x_19) ;  /* 0xfffffffc00f08947 */ /* 0x002fea000383ffff */
[----:B------:R-:W-:Y:S05]  /*af30*/  BRA `(.L_x_126) ;  /* 0xffffff6400987947 */ /* 0x000fea000383ffff */
.L_x_22:
[----:B-1----:R-:W-:-:S07]  /*af40*/  MOV R2, UR33 ;  /* 0x0000002100027c02 */ /* 0x002fce0008000f00 */
.L_x_127:
[----:B-1----:R1:W2:Y:S02]  /*af50*/  SYNCS.PHASECHK.TRANS64.TRYWAIT P0, [R2+URZ+0x20], R5 ;  /* 0x00002005020075a7 */ /* 0x0022a400080011ff */
[----:B--2---:R-:W-:Y:S05]  /*af60*/  @!P0 NANOSLEEP.SYNCS 0x989680 ;  /* 0x009896800000895d */ /* 0x004fea0003900000 */
[----:B------:R-:W2:Y:S02]  /*af70*/  @!P0 SYNCS.PHASECHK.TRANS64 P0, [R2+URZ+0x20], R5 ;  /* 0x00002005020085a7 */ /* 0x000ea400080010ff */
[----:B--2---:R-:W-:Y:S05]  /*af80*/  @!P0 BRA `(.L_x_127) ;  /* 0xfffffffc00f08947 */ /* 0x004fea000383ffff */
[----:B------:R-:W-:Y:S05]  /*af90*/  BRA `(.L_x_21) ;  /* 0xffffff6400e87947 */ /* 0x000fea000383ffff */
.L_x_28:
[----:B-1----:R-:W-:-:S07]  /*afa0*/  MOV R2, UR17 ;  /* 0x0000001100027c02 */ /* 0x002fce0008000f00 */
.L_x_128:
[----:B-1----:R1:W2:Y:S02]  /*afb0*/  SYNCS.PHASECHK.TRANS64.TRYWAIT P0, [R2+URZ+0x20], R5 ;  /* 0x00002005020075a7 */ /* 0x0022a400080011ff */
[----:B--2---:R-:W-:Y:S05]  /*afc0*/  @!P0 NANOSLEEP.SYNCS 0x989680 ;  /* 0x009896800000895d */ /* 0x004fea0003900000 */
[----:B------:R-:W2:Y:S02]  /*afd0*/  @!P0 SYNCS.PHASECHK.TRANS64 P0, [R2+URZ+0x20], R5 ;  /* 0x00002005020085a7 */ /* 0x000ea400080010ff */
[----:B--2---:R-:W-:Y:S05]  /*afe0*/  @!P0 BRA `(.L_x_128) ;  /* 0xfffffffc00f08947 */ /* 0x004fea000383ffff */
[----:B------:R-:W-:Y:S05]  /*aff0*/  BRA `(.L_x_27) ;  /* 0xffffff6800907947 */ /* 0x000fea000383ffff */
.L_x_32:
[----:B-1----:R1:W2:Y:S02]  /*b000*/  SYNCS.PHASECHK.TRANS64.TRYWAIT P0, [R2+URZ+0x90], R3 ;  /* 0x00009003020075a7 */ /* 0x0022a400080011ff */
[----:B--2---:R-:W-:Y:S05]  /*b010*/  @!P0 NANOSLEEP.SYNCS 0x989680 ;  /* 0x009896800000895d */ /* 0x004fea0003900000 */
[----:B------:R-:W2:Y:S02]  /*b020*/  @!P0 SYNCS.PHASECHK.TRANS64 P0, [R2+URZ+0x90], R3 ;  /* 0x00009003020085a7 */ /* 0x000ea400080010ff */
[----:B--2---:R-:W-:Y:S05]  /*b030*/  @!P0 BRA `(.L_x_32) ;  /* 0xfffffffc00f08947 */ /* 0x004fea000383ffff */
[----:B------:R-:W-:Y:S05]  /*b040*/  BRA `(.L_x_129) ;  /* 0xffffff6c00207947 */ /* 0x000fea000383ffff */
.L_x_36:
[----:B----4-:R-:W-:-:S07]  /*b050*/  MOV R0, UR5 ;  /* 0x0000000500007c02 */ /* 0x010fce0008000f00 */
.L_x_130:
[----:B-1----:R1:W2:Y:S02]  /*b060*/  SYNCS.PHASECHK.TRANS64.TRYWAIT P0, [R0+URZ], R3 ;  /* 0x00000003000075a7 */ /* 0x0022a400080011ff */
[----:B--2---:R-:W-:Y:S05]  /*b070*/  @!P0 NANOSLEEP.SYNCS 0x989680 ;  /* 0x009896800000895d */ /* 0x004fea0003900000 */
[----:B------:R-:W2:Y:S02]  /*b080*/  @!P0 SYNCS.PHASECHK.TRANS64 P0, [R0+URZ], R3 ;  /* 0x00000003000085a7 */ /* 0x000ea400080010ff */
[----:B--2---:R-:W-:Y:S05]  /*b090*/  @!P0 BRA `(.L_x_130) ;  /* 0xfffffffc00f08947 */ /* 0x004fea000383ffff */
[----:B------:R-:W-:Y:S05]  /*b0a0*/  BRA `(.L_x_131) ;  /* 0xffffff7000907947 */ /* 0x000fea000383ffff */
.L_x_37:
[----:B----4-:R-:W-:-:S07]  /*b0b0*/  MOV R0, UR5 ;  /* 0x0000000500007c02 */ /* 0x010fce0008000f00 */
.L_x_132:
[----:B-1----:R1:W2:Y:S02]  /*b0c0*/  SYNCS.PHASECHK.TRANS64.TRYWAIT P0, [R0+URZ], R3 ;  /* 0x00000003000075a7 */ /* 0x0022a400080011ff */
[----:B--2---:R-:W-:Y:S05]  /*b0d0*/  @!P0 NANOSLEEP.SYNCS 0x989680 ;  /* 0x009896800000895d */ /* 0x004fea0003900000 */
[----:B------:R-:W2:Y:S02]  /*b0e0*/  @!P0 SYNCS.PHASECHK.TRANS64 P0, [R0+URZ], R3 ;  /* 0x00000003000085a7 */ /* 0x000ea400080010ff */
[----:B--2---:R-:W-:Y:S05]  /*b0f0*/  @!P0 BRA `(.L_x_132) ;  /* 0xfffffffc00f08947 */ /* 0x004fea000383ffff */
[----:B------:R-:W-:Y:S05]  /*b100*/  BRA `(.L_x_133) ;  /* 0xffffff70009c7947 */ /* 0x000fea000383ffff */
.L_x_38:
[----:B----4-:R-:W-:-:S07]  /*b110*/  MOV R0, UR5 ;  /* 0x0000000500007c02 */ /* 0x010fce0008000f00 */
.L_x_134:
[----:B-1----:R1:W2:Y:S02]  /*b120*/  SYNCS.PHASECHK.TRANS64.TRYWAIT P0, [R0+URZ], R3 ;  /* 0x00000003000075a7 */ /* 0x0022a400080011ff */
[----:B--2---:R-:W-:Y:S05]  /*b130*/  @!P0 NANOSLEEP.SYNCS 0x989680 ;  /* 0x009896800000895d */ /* 0x004fea0003900000 */
[----:B------:R-:W2:Y:S02]  /*b140*/  @!P0 SYNCS.PHASECHK.TRANS64 P0, [R0+URZ], R3 ;  /* 0x00000003000085a7 */ /* 0x000ea400080010ff */
[----:B--2---:R-:W-:Y:S05]  /*b150*/  @!P0 BRA `(.L_x_134) ;  /* 0xfffffffc00f08947 */ /* 0x004fea000383ffff */
[----:B------:R-:W-:Y:S05]  /*b160*/  BRA `(.L_x_135) ;  /* 0xffffff7000a87947 */ /* 0x000fea000383ffff */
.L_x_41:
[----:B-1----:R1:W2:Y:S02]  /*b170*/  SYNCS.PHASECHK.TRANS64.TRYWAIT P0, [R0+URZ+0xd0], R5 ;  /* 0x0000d005000075a7 */ /* 0x0022a400080011ff */
[----:B--2---:R-:W-:Y:S05]  /*b180*/  @!P0 NANOSLEEP.SYNCS 0x989680 ;  /* 0x009896800000895d */ /* 0x004fea0003900000 */
[----:B------:R-:W2:Y:S02]  /*b190*/  @!P0 SYNCS.PHASECHK.TRANS64 P0, [R0+URZ+0xd0], R5 ;  /* 0x0000d005000085a7 */ /* 0x000ea400080010ff */
[----:B--2---:R-:W-:Y:S05]  /*b1a0*/  @!P0 BRA `(.L_x_41) ;  /* 0xfffffffc00f08947 */ /* 0x004fea000383ffff */
[----:B------:R-:W-:Y:S05]  /*b1b0*/  BRA `(.L_x_136) ;  /* 0xffffff7400047947 */ /* 0x000fea000383ffff */
.L_x_42:
[----:B------:R-:W-:-:S07]  /*b1c0*/  MOV R0, UR5 ;  /* 0x0000000500007c02 */ /* 0x000fce0008000f00 */
.L_x_137:
[----:B-1----:R1:W2:Y:S02]  /*b1d0*/  SYNCS.PHASECHK.TRANS64.TRYWAIT P0, [R0+URZ+0xa0], R5 ;  /* 0x0000a005000075a7 */ /* 0x0022a400080011ff */
[----:B--2---:R-:W-:Y:S05]  /*b1e0*/  @!P0 NANOSLEEP.SYNCS 0x989680 ;  /* 0x009896800000895d */ /* 0x004fea0003900000 */
[----:B------:R-:W2:Y:S02]  /*b1f0*/  @!P0 SYNCS.PHASECHK.TRANS64 P0, [R0+URZ+0xa0], R5 ;  /* 0x0000a005000085a7 */ /* 0x000ea400080010ff */
[----:B--2---:R-:W-:Y:S05]  /*b200*/  @!P0 BRA `(.L_x_137) ;  /* 0xfffffffc00f08947 */ /* 0x004fea000383ffff */
[----:B------:R-:W-:Y:S05]  /*b210*/  BRA `(.L_x_138) ;  /* 0xffffff7400147947 */ /* 0x000fea000383ffff */
.L_x_43:
[----:B-1----:R1:W2:Y:S02]  /*b220*/  SYNCS.PHASECHK.TRANS64.TRYWAIT P1, [R0+URZ+0x90], R5 ;  /* 0x00009005000075a7 */ /* 0x0022a400080211ff */
[----:B--2---:R-:W-:Y:S05]  /*b230*/  @!P1 NANOSLEEP.SYNCS 0x989680 ;  /* 0x009896800000995d */ /* 0x004fea0003900000 */
[----:B------:R-:W2:Y:S02]  /*b240*/  @!P1 SYNCS.PHASECHK.TRANS64 P1, [R0+URZ+0x90], R5 ;  /* 0x00009005000095a7 */ /* 0x000ea400080210ff */
[----:B--2---:R-:W-:Y:S05]  /*b250*/  @!P1 BRA `(.L_x_43) ;  /* 0xfffffffc00f09947 */ /* 0x004fea000383ffff */
[----:B------:R-:W-:Y:S05]  /*b260*/  BRA `(.L_x_139) ;  /* 0xffffff7400447947 */ /* 0x000fea000383ffff */
.L_x_46:
[----:B------:R-:W-:-:S07]  /*b270*/  MOV R0, UR5 ;  /* 0x0000000500007c02 */ /* 0x000fce0008000f00 */
.L_x_140:
[----:B-1----:R1:W2:Y:S02]  /*b280*/  SYNCS.PHASECHK.TRANS64.TRYWAIT P0, [R0+URZ+0xa0], R3 ;  /* 0x0000a003000075a7 */ /* 0x0022a400080011ff */
[----:B--2---:R-:W-:Y:S05]  /*b290*/  @!P0 NANOSLEEP.SYNCS 0x989680 ;  /* 0x009896800000895d */ /* 0x004fea0003900000 */
[----:B------:R-:W2:Y:S02]  /*b2a0*/  @!P0 SYNCS.PHASECHK.TRANS64 P0, [R0+URZ+0xa0], R3 ;  /* 0x0000a003000085a7 */ /* 0x000ea400080010ff */
[----:B--2---:R-:W-:Y:S05]  /*b2b0*/  @!P0 BRA `(.L_x_140) ;  /* 0xfffffffc00f08947 */ /* 0x004fea000383ffff */
[----:B------:R-:W-:Y:S05]  /*b2c0*/  BRA `(.L_x_45) ;  /* 0xffffff7400987947 */ /* 0x000fea000383ffff */
.L_x_53:
[----:B-1----:R1:W2:Y:S02]  /*b2d0*/  SYNCS.PHASECHK.TRANS64.TRYWAIT P1, [R0+URZ+0x90], R5 ;  /* 0x00009005000075a7 */ /* 0x0022a400080211ff */
[----:B--2---:R-:W-:Y:S05]  /*b2e0*/  @!P1 NANOSLEEP.SYNCS 0x989680 ;  /* 0x009896800000995d */ /* 0x004fea0003900000 */
[----:B------:R-:W2:Y:S02]  /*b2f0*/  @!P1 SYNCS.PHASECHK.TRANS64 P1, [R0+URZ+0x90], R5 ;  /* 0x00009005000095a7 */ /* 0x000ea400080210ff */
[----:B--2---:R-:W-:Y:S05]  /*b300*/  @!P1 BRA `(.L_x_53) ;  /* 0xfffffffc00f09947 */ /* 0x004fea000383ffff */
[----:B------:R-:W-:Y:S05]  /*b310*/  BRA `(.L_x_141) ;  /* 0xffffff7800f87947 */ /* 0x000fea000383ffff */
.L_x_54:
[----:B------:R-:W-:-:S07]  /*b320*/  MOV R3, UR8 ;  /* 0x0000000800037c02 */ /* 0x000fce0008000f00 */
.L_x_142:
[----:B-1----:R1:W2:Y:S02]  /*b330*/  SYNCS.PHASECHK.TRANS64.TRYWAIT P0, [R3+URZ+0xc0], R0 ;  /* 0x0000c000030075a7 */ /* 0x0022a400080011ff */
[----:B--2---:R-:W-:Y:S05]  /*b340*/  @!P0 NANOSLEEP.SYNCS 0x989680 ;  /* 0x009896800000895d */ /* 0x004fea0003900000 */
[----:B------:R-:W2:Y:S02]  /*b350*/  @!P0 SYNCS.PHASECHK.TRANS64 P0, [R3+URZ+0xc0], R0 ;  /* 0x0000c000030085a7 */ /* 0x000ea400080010ff */
[----:B--2---:R-:W-:Y:S05]  /*b360*/  @!P0 BRA `(.L_x_142) ;  /* 0xfffffffc00f08947 */ /* 0x004fea000383ffff */
[----:B------:R-:W-:Y:S05]  /*b370*/  BRA `(.L_x_143) ;  /* 0xffffff7c00307947 */ /* 0x000fea000383ffff */
.L_x_57:
[----:B------:R-:W-:Y:S07]  /*b380*/  MOV R0, UR7 ;  /* 0x0000000700007c02 */ /* 0x000fee0008000f00 */
.L_x_144:
[----:B-1----:R1:W2:Y:S02]  /*b390*/  SYNCS.PHASECHK.TRANS64.TRYWAIT P0, [R0+URZ], R3 ;  /* 0x00000003000075a7 */ /* 0x0022a400080011ff */
[----:B--2---:R-:W-:Y:S05]  /*b3a0*/  @!P0 NANOSLEEP.SYNCS 0x989680 ;  /* 0x009896800000895d */ /* 0x004fea0003900000 */
[----:B------:R-:W2:Y:S02]  /*b3b0*/  @!P0 SYNCS.PHASECHK.TRANS64 P0, [R0+URZ], R3 ;  /* 0x00000003000085a7 */ /* 0x000ea400080010ff */
[----:B--2---:R-:W-:Y:S05]  /*b3c0*/  @!P0 BRA `(.L_x_144) ;  /* 0xfffffffc00f08947 */ /* 0x004fea000383ffff */
[----:B------:R-:W-:Y:S05]  /*b3d0*/  BRA `(.L_x_56) ;  /* 0xffffff7c004c7947 */ /* 0x000fea000383ffff */
.L_x_60:
[----:B------:R-:W-:-:S07]  /*b3e0*/  MOV R0, UR5 ;  /* 0x0000000500007c02 */ /* 0x000fce0008000f00 */
.L_x_145:
[----:B--2---:R2:W3:Y:S02]  /*b3f0*/  SYNCS.PHASECHK.TRANS64.TRYWAIT P0, [R0+URZ], R3 ;  /* 0x00000003000075a7 */ /* 0x0044e400080011ff */
[----:B---3--:R-:W-:Y:S05]  /*b400*/  @!P0 NANOSLEEP.SYNCS 0x989680 ;  /* 0x009896800000895d */ /* 0x008fea0003900000 */
[----:B------:R-:W3:Y:S02]  /*b410*/  @!P0 SYNCS.PHASECHK.TRANS64 P0, [R0+URZ], R3 ;  /* 0x00000003000085a7 */ /* 0x000ee400080010ff */
[----:B---3--:R-:W-:Y:S05]  /*b420*/  @!P0 BRA `(.L_x_145) ;  /* 0xfffffffc00f08947 */ /* 0x008fea000383ffff */
[----:B------:R-:W-:Y:S05]  /*b430*/  BRA `(.L_x_146) ;  /* 0xffffff8000007947 */ /* 0x000fea000383ffff */
.L_x_61:
[----:B------:R-:W-:-:S07]  /*b440*/  MOV R0, UR7 ;  /* 0x0000000700007c02 */ /* 0x000fce0008000f00 */
.L_x_147:
[----:B--2---:R2:W3:Y:S02]  /*b450*/  SYNCS.PHASECHK.TRANS64.TRYWAIT P0, [R0+URZ], R3 ;  /* 0x00000003000075a7 */ /* 0x0044e400080011ff */
[----:B---3--:R-:W-:Y:S05]  /*b460*/  @!P0 NANOSLEEP.SYNCS 0x989680 ;  /* 0x009896800000895d */ /* 0x008fea0003900000 */
[----:B------:R-:W3:Y:S02]  /*b470*/  @!P0 SYNCS.PHASECHK.TRANS64 P0, [R0+URZ], R3 ;  /* 0x00000003000085a7 */ /* 0x000ee400080010ff */
[----:B---3--:R-:W-:Y:S05]  /*b480*/  @!P0 BRA `(.L_x_147) ;  /* 0xfffffffc00f08947 */ /* 0x008fea000383ffff */
[----:B------:R-:W-:Y:S05]  /*b490*/  BRA `(.L_x_148) ;  /* 0xffffff80000c7947 */ /* 0x000fea000383ffff */
.L_x_66:
[----:B--2---:R2:W3:Y:S02]  /*b4a0*/  SYNCS.PHASECHK.TRANS64.TRYWAIT P0, [R0+URZ+0x90], R3 ;  /* 0x00009003000075a7 */ /* 0x0044e400080011ff */
[----:B---3--:R-:W-:Y:S05]  /*b4b0*/  @!P0 NANOSLEEP.SYNCS 0x989680 ;  /* 0x009896800000895d */ /* 0x008fea0003900000 */
[----:B------:R-:W3:Y:S02]  /*b4c0*/  @!P0 SYNCS.PHASECHK.TRANS64 P0, [R0+URZ+0x90], R3 ;  /* 0x00009003000085a7 */ /* 0x000ee400080010ff */
[----:B---3--:R-:W-:Y:S05]  /*b4d0*/  @!P0 BRA `(.L_x_66) ;  /* 0xfffffffc00f08947 */ /* 0x008fea000383ffff */
[----:B------:R-:W-:Y:S05]  /*b4e0*/  BRA `(.L_x_149) ;  /* 0xffffff8400187947 */ /* 0x000fea000383ffff */
.L_x_69:
[----:B------:R-:W-:Y:S07]  /*b4f0*/  MOV R0, UR7 ;  /* 0x0000000700007c02 */ /* 0x000fee0008000f00 */
.L_x_150:
[----:B--2---:R2:W3:Y:S02]  /*b500*/  SYNCS.PHASECHK.TRANS64.TRYWAIT P0, [R0+URZ+0x88], R3 ;  /* 0x00008803000075a7 */ /* 0x0044e400080011ff */
[----:B---3--:R-:W-:Y:S05]  /*b510*/  @!P0 NANOSLEEP.SYNCS 0x989680 ;  /* 0x009896800000895d */ /* 0x008fea0003900000 */
[----:B------:R-:W3:Y:S02]  /*b520*/  @!P0 SYNCS.PHASECHK.TRANS64 P0, [R0+URZ+0x88], R3 ;  /* 0x00008803000085a7 */ /* 0x000ee400080010ff */
[----:B---3--:R-:W-:Y:S05]  /*b530*/  @!P0 BRA `(.L_x_150) ;  /* 0xfffffffc00f08947 */ /* 0x008fea000383ffff */
[----:B------:R-:W-:Y:S05]  /*b540*/  BRA `(.L_x_68) ;  /* 0xffffff8400f87947 */ /* 0x000fea000383ffff */
.L_x_72:
[----:B------:R-:W-:Y:S07]  /*b550*/  MOV R3, UR7 ;  /* 0x0000000700037c02 */ /* 0x000fee0008000f00 */
.L_x_151:
[----:B-1----:R1:W2:Y:S02]  /*b560*/  SYNCS.PHASECHK.TRANS64.TRYWAIT P0, [R3+URZ+0x60], R12 ;  /* 0x0000600c030075a7 */ /* 0x0022a400080011ff */
[----:B--2---:R-:W-:Y:S05]  /*b570*/  @!P0 NANOSLEEP.SYNCS 0x989680 ;  /* 0x009896800000895d */ /* 0x004fea0003900000 */
[----:B------:R-:W2:Y:S02]  /*b580*/  @!P0 SYNCS.PHASECHK.TRANS64 P0, [R3+URZ+0x60], R12 ;  /* 0x0000600c030085a7 */ /* 0x000ea400080010ff */
[----:B--2---:R-:W-:Y:S05]  /*b590*/  @!P0 BRA `(.L_x_151) ;  /* 0xfffffffc00f08947 */ /* 0x004fea000383ffff */
[----:B------:R-:W-:Y:S05]  /*b5a0*/  BRA `(.L_x_152) ;  /* 0xffffff8800707947 */ /* 0x000fea000383ffff */
.L_x_73:
[----:B-1----:R-:W-:Y:S07]  /*b5b0*/  MOV R3, UR7 ;  /* 0x0000000700037c02 */ /* 0x002fee0008000f00 */
.L_x_153:
[----:B-1----:R1:W2:Y:S02]  /*b5c0*/  SYNCS.PHASECHK.TRANS64.TRYWAIT P0, [R3+URZ+0x68], R12 ;  /* 0x0000680c030075a7 */ /* 0x0022a400080011ff */
[----:B--2---:R-:W-:Y:S05]  /*b5d0*/  @!P0 NANOSLEEP.SYNCS 0x989680 ;  /* 0x009896800000895d */ /* 0x004fea0003900000 */
[----:B------:R-:W2:Y:S02]  /*b5e0*/  @!P0 SYNCS.PHASECHK.TRANS64 P0, [R3+URZ+0x68], R12 ;  /* 0x0000680c030085a7 */ /* 0x000ea400080010ff */
[----:B--2---:R-:W-:Y:S05]  /*b5f0*/  @!P0 BRA `(.L_x_153) ;  /* 0xfffffffc00f08947 */ /* 0x004fea000383ffff */
[----:B------:R-:W-:Y:S05]  /*b600*/  BRA `(.L_x_154) ;  /* 0xffffff8800ac7947 */ /* 0x000fea000383ffff */
.L_x_74:
[----:B-1----:R-:W-:Y:S07]  /*b610*/  MOV R3, UR7 ;  /* 0x0000000700037c02 */ /* 0x002fee0008000f00 */
.L_x_155:
[----:B-1----:R1:W2:Y:S02]  /*b620*/  SYNCS.PHASECHK.TRANS64.TRYWAIT P0, [R3+URZ+0x70], R12 ;  /* 0x0000700c030075a7 */ /* 0x0022a400080011ff */
[----:B--2---:R-:W-:Y:S05]  /*b630*/  @!P0 NANOSLEEP.SYNCS 0x989680 ;  /* 0x009896800000895d */ /* 0x004fea0003900000 */
[----:B------:R-:W2:Y:S02]  /*b640*/  @!P0 SYNCS.PHASECHK.TRANS64 P0, [R3+URZ+0x70], R12 ;  /* 0x0000700c030085a7 */ /* 0x000ea400080010ff */
[----:B--2---:R-:W-:Y:S05]  /*b650*/  @!P0 BRA `(.L_x_155) ;  /* 0xfffffffc00f08947 */ /* 0x004fea000383ffff */
[----:B------:R-:W-:Y:S05]  /*b660*/  BRA `(.L_x_156) ;  /* 0xffffff8800f47947 */ /* 0x000fea000383ffff */
.L_x_75:
[----:B------:R-:W-:Y:S07]  /*b670*/  MOV R3, UR7 ;  /* 0x0000000700037c02 */ /* 0x000fee0008000f00 */
.L_x_157:
[----:B-1----:R1:W2:Y:S02]  /*b680*/  SYNCS.PHASECHK.TRANS64.TRYWAIT P0, [R3+URZ+0x78], R12 ;  /* 0x0000780c030075a7 */ /* 0x0022a400080011ff */
[----:B--2---:R-:W-:Y:S05]  /*b690*/  @!P0 NANOSLEEP.SYNCS 0x989680 ;  /* 0x009896800000895d */ /* 0x004fea0003900000 */
[----:B------:R-:W2:Y:S02]  /*b6a0*/  @!P0 SYNCS.PHASECHK.TRANS64 P0, [R3+URZ+0x78], R12 ;  /* 0x0000780c030085a7 */ /* 0x000ea400080010ff */
[----:B--2---:R-:W-:Y:S05]  /*b6b0*/  @!P0 BRA `(.L_x_157) ;  /* 0xfffffffc00f08947 */ /* 0x004fea000383ffff */
[----:B------:R-:W-:Y:S05]  /*b6c0*/  BRA `(.L_x_158) ;  /* 0xffffff8c007c7947 */ /* 0x000fea000383ffff */
.L_x_77:
[----:B------:R-:W-:-:S07]  /*b6d0*/  MOV R0, UR7 ;  /* 0x0000000700007c02 */ /* 0x000fce0008000f00 */
.L_x_159:
[----:B-1----:R1:W3:Y:S02]  /*b6e0*/  SYNCS.PHASECHK.TRANS64.TRYWAIT P0, [R0+URZ+0x60], R3 ;  /* 0x00006003000075a7 */ /* 0x0022e400080011ff */
[----:B---3--:R-:W-:Y:S05]  /*b6f0*/  @!P0 NANOSLEEP.SYNCS 0x989680 ;  /* 0x009896800000895d */ /* 0x008fea0003900000 */
[----:B------:R-:W3:Y:S02]  /*b700*/  @!P0 SYNCS.PHASECHK.TRANS64 P0, [R0+URZ+0x60], R3 ;  /* 0x00006003000085a7 */ /* 0x000ee400080010ff */
[----:B---3--:R-:W-:Y:S05]  /*b710*/  @!P0 BRA `(.L_x_159) ;  /* 0xfffffffc00f08947 */ /* 0x008fea000383ffff */
[----:B------:R-:W-:Y:S05]  /*b720*/  BRA `(.L_x_160) ;  /* 0xffffff8c00ec7947 */ /* 0x000fea000383ffff */
.L_x_78:
[----:B-1----:R-:W-:-:S07]  /*b730*/  MOV R0, UR7 ;  /* 0x0000000700007c02 */ /* 0x002fce0008000f00 */
.L_x_161:
[----:B-1----:R1:W3:Y:S02]  /*b740*/  SYNCS.PHASECHK.TRANS64.TRYWAIT P0, [R0+URZ+0x68], R3 ;  /* 0x00006803000075a7 */ /* 0x0022e400080011ff */
[----:B---3--:R-:W-:Y:S05]  /*b750*/  @!P0 NANOSLEEP.SYNCS 0x989680 ;  /* 0x009896800000895d */ /* 0x008fea0003900000 */
[----:B------:R-:W3:Y:S02]  /*b760*/  @!P0 SYNCS.PHASECHK.TRANS64 P0, [R0+URZ+0x68], R3 ;  /* 0x00006803000085a7 */ /* 0x000ee400080010ff */
[----:B---3--:R-:W-:Y:S05]  /*b770*/  @!P0 BRA `(.L_x_161) ;  /* 0xfffffffc00f08947 */ /* 0x008fea000383ffff */
[----:B------:R-:W-:Y:S05]  /*b780*/  BRA `(.L_x_162) ;  /* 0xffffff8c00dc7947 */ /* 0x000fea000383ffff */
.L_x_79:
[----:B-1----:R-:W-:-:S07]  /*b790*/  MOV R0, UR7 ;  /* 0x0000000700007c02 */ /* 0x002fce0008000f00 */
.L_x_163:
[----:B-1----:R1:W3:Y:S02]  /*b7a0*/  SYNCS.PHASECHK.TRANS64.TRYWAIT P0, [R0+URZ+0x70], R3 ;  /* 0x00007003000075a7 */ /* 0x0022e400080011ff */
[----:B---3--:R-:W-:Y:S05]  /*b7b0*/  @!P0 NANOSLEEP.SYNCS 0x989680 ;  /* 0x009896800000895d */ /* 0x008fea0003900000 */
[----:B------:R-:W3:Y:S02]  /*b7c0*/  @!P0 SYNCS.PHASECHK.TRANS64 P0, [R0+URZ+0x70], R3 ;  /* 0x00007003000085a7 */ /* 0x000ee400080010ff */
[----:B---3--:R-:W-:Y:S05]  /*b7d0*/  @!P0 BRA `(.L_x_163) ;  /* 0xfffffffc00f08947 */ /* 0x008fea000383ffff */
[----:B------:R-:W-:Y:S05]  /*b7e0*/  BRA `(.L_x_164) ;  /* 0xffffff8c00cc7947 */ /* 0x000fea000383ffff */
.L_x_81:
[----:B--2---:R2:W4:Y:S02]  /*b7f0*/  SYNCS.PHASECHK.TRANS64.TRYWAIT P0, [R0+URZ+0x90], R3 ;  /* 0x00009003000075a7 */ /* 0x00452400080011ff */
[----:B----4-:R-:W-:Y:S05]  /*b800*/  @!P0 NANOSLEEP.SYNCS 0x989680 ;  /* 0x009896800000895d */ /* 0x010fea0003900000 */
[----:B------:R-:W4:Y:S02]  /*b810*/  @!P0 SYNCS.PHASECHK.TRANS64 P0, [R0+URZ+0x90], R3 ;  /* 0x00009003000085a7 */ /* 0x000f2400080010ff */
[----:B----4-:R-:W-:Y:S05]  /*b820*/  @!P0 BRA `(.L_x_81) ;  /* 0xfffffffc00f08947 */ /* 0x010fea000383ffff */
[----:B------:R-:W-:Y:S05]  /*b830*/  BRA `(.L_x_165) ;  /* 0xffffff9000947947 */ /* 0x000fea000383ffff */
.L_x_92:
[----:B-1----:R1:W3:Y:S02]  /*b840*/  SYNCS.PHASECHK.TRANS64.TRYWAIT P1, [R3+URZ+0x40], R0 ;  /* 0x00004000030075a7 */ /* 0x0022e400080211ff */
[----:B---3--:R-:W-:Y:S05]  /*b850*/  @!P1 NANOSLEEP.SYNCS 0x989680 ;  /* 0x009896800000995d */ /* 0x008fea0003900000 */
[----:B------:R-:W3:Y:S02]  /*b860*/  @!P1 SYNCS.PHASECHK.TRANS64 P1, [R3+URZ+0x40], R0 ;  /* 0x00004000030095a7 */ /* 0x000ee400080210ff */
[----:B---3--:R-:W-:Y:S05]  /*b870*/  @!P1 BRA `(.L_x_92) ;  /* 0xfffffffc00f09947 */ /* 0x008fea000383ffff */
[----:B------:R-:W-:Y:S05]  /*b880*/  BRA `(.L_x_91) ;  /* 0xffffff9c00b87947 */ /* 0x000fea000383ffff */
.L_x_94:
[----:B-1----:R1:W4:Y:S02]  /*b890*/  SYNCS.PHASECHK.TRANS64.TRYWAIT P0, [R193+URZ+0xb0], R2 ;  /* 0x0000b002c10075a7 */ /* 0x00232400080011ff */
[----:B----4-:R-:W-:Y:S05]  /*b8a0*/  @!P0 NANOSLEEP.SYNCS 0x989680 ;  /* 0x009896800000895d */ /* 0x010fea0003900000 */
[----:B------:R-:W4:Y:S02]  /*b8b0*/  @!P0 SYNCS.PHASECHK.TRANS64 P0, [R193+URZ+0xb0], R2 ;  /* 0x0000b002c10085a7 */ /* 0x000f2400080010ff */
[----:B----4-:R-:W-:Y:S05]  /*b8c0*/  @!P0 BRA `(.L_x_94) ;  /* 0xfffffffc00f08947 */ /* 0x010fea000383ffff */
[----:B------:R-:W-:Y:S05]  /*b8d0*/  BRA `(.L_x_93) ;  /* 0xffffffa000147947 */ /* 0x000fea000383ffff */
.L_x_103:
[----:B--2---:R2:W3:Y:S02]  /*b8e0*/  SYNCS.PHASECHK.TRANS64.TRYWAIT P0, [R204+URZ+0x40], R3 ;  /* 0x00004003cc0075a7 */ /* 0x0044e400080011ff */
[----:B---3--:R-:W-:Y:S05]  /*b8f0*/  @!P0 NANOSLEEP.SYNCS 0x989680 ;  /* 0x009896800000895d */ /* 0x008fea0003900000 */
[----:B------:R-:W3:Y:S02]  /*b900*/  @!P0 SYNCS.PHASECHK.TRANS64 P0, [R204+URZ+0x40], R3 ;  /* 0x00004003cc0085a7 */ /* 0x000ee400080010ff */
[----:B---3--:R-:W-:Y:S05]  /*b910*/  @!P0 BRA `(.L_x_103) ;  /* 0xfffffffc00f08947 */ /* 0x008fea000383ffff */
[----:B------:R-:W-:Y:S05]  /*b920*/  BRA `(.L_x_102) ;  /* 0xffffffb400207947 */ /* 0x000fea000383ffff */
.L_x_112:
[----:B--2---:R2:W3:Y:S02]  /*b930*/  SYNCS.PHASECHK.TRANS64.TRYWAIT P0, [R0+URZ+0x40], R5 ;  /* 0x00004005000075a7 */ /* 0x0044e400080011ff */
[----:B---3--:R-:W-:Y:S05]  /*b940*/  @!P0 NANOSLEEP.SYNCS 0x989680 ;  /* 0x009896800000895d */ /* 0x008fea0003900000 */
[----:B------:R-:W3:Y:S02]  /*b950*/  @!P0 SYNCS.PHASECHK.TRANS64 P0, [R0+URZ+0x40], R5 ;  /* 0x00004005000085a7 */ /* 0x000ee400080010ff */
[----:B---3--:R-:W-:Y:S05]  /*b960*/  @!P0 BRA `(.L_x_112) ;  /* 0xfffffffc00f08947 */ /* 0x008fea000383ffff */
[----:B------:R-:W-:Y:S05]  /*b970*/  BRA `(.L_x_111) ;  /* 0xffffffc800787947 */ /* 0x000fea000383ffff */
.L_x_121:
[----:B--2---:R2:W3:Y:S02]  /*b980*/  SYNCS.PHASECHK.TRANS64.TRYWAIT P0, [R0+URZ+0x40], R3 ;  /* 0x00004003000075a7 */ /* 0x0044e400080011ff */
[----:B---3--:R-:W-:Y:S05]  /*b990*/  @!P0 NANOSLEEP.SYNCS 0x989680 ;  /* 0x009896800000895d */ /* 0x008fea0003900000 */
[----:B------:R-:W3:Y:S02]  /*b9a0*/  @!P0 SYNCS.PHASECHK.TRANS64 P0, [R0+URZ+0x40], R3 ;  /* 0x00004003000085a7 */ /* 0x000ee400080010ff */
[----:B---3--:R-:W-:Y:S05]  /*b9b0*/  @!P0 BRA `(.L_x_121) ;  /* 0xfffffffc00f08947 */ /* 0x008fea000383ffff */
[----:B------:R-:W-:Y:S05]  /*b9c0*/  BRA `(.L_x_120) ;  /* 0xffffffdc00dc7947 */ /* 0x000fea000383ffff */
        .weak           $__internal_0_$__cuda_sm10x_tcgen05_guardrail_trap_col_being_dealloced_not_returned_by_alloc
        .type           $__internal_0_$__cuda_sm10x_tcgen05_guardrail_trap_col_being_dealloced_not_returned_by_alloc,@function
        .size           $__internal_0_$__cuda_sm10x_tcgen05_guardrail_trap_col_being_dealloced_not_returned_by_alloc,($__internal_1_$__cuda_sm10x_tcgen05_guardrail_trap_phase_invalid_during_alloc - $__internal_0_$__cuda_sm10x_tcgen05_guardrail_trap_col_being_dealloced_not_returned_by_alloc)
$__internal_0_$__cuda_sm10x_tcgen05_guardrail_trap_col_being_dealloced_not_returned_by_alloc:
[----:B------:R-:W-:Y:S05]  /*b9d0*/  BPT.TRAP 0x1 ;  /* 0x000000040000795c */ /* 0x000fea0000300000 */
[----:B------:R-:W-:-:S04]  /*b9e0*/  HFMA2 R3, -RZ, RZ, 0, 0 ;  /* 0x00000000ff037431 */ /* 0x000fc800000001ff */
[----:B------:R-:W-:Y:S05]  /*b9f0*/  RET.REL.NODEC R2 `(_ZN7cutlass13device_kernelINS_4gemm6kernel13GemmUniversalIN4cute5tupleIJiiiiEEENS1_10collective13CollectiveMmaINS1_35MainloopSm100TmaUmmaWarpSpecializedILi4ELi2ELi2ENS5_IJNS4_1CILi1EEESB_SB_EEEEENS5_IJNSA_ILi128EEENSA_ILi256EEENSA_ILi64EEEEEENS_12float_e4m3_tENS5_IJlSB_lEEESI_SJ_NS4_8TiledMMAINS4_8MMA_AtomIJNS4_10MMA_TraitsINS4_19SM100_MMA_F8F6F4_SSEJSI_SI_fSE_SF_NS4_17integral_constantINS4_4UMMA5MajorELSQ_0EEESR_NSO_INSP_7ScaleInELSS_0EEEST_EEEEEENS4_6LayoutISC_NS5_IJNSA_ILi0EEESX_SX_EEEEENS5_IJNS4_10UnderscoreES10_S10_EEEEENS4_13SM90_TMA_LOADENS4_14ComposedLayoutINS4_7SwizzleILi2ELi4ELi3EEENS4_18smem_ptr_flag_bitsILi8EEENSW_INS5_IJNSA_ILi8EEESG_EEENS5_IJSG_SB_EEEEEEEvNS4_8identityES13_S1D_vS1E_EENS_8epilogue10collective18CollectiveEpilogueINS1G_23Sm100TmaWarpSpecializedILi4ELi2ELi64ELb0ELb0EEEJSH_NS5_IJNSW_ISE_SB_EENSW_ISG_SB_EEEEESI_SJ_SI_SJ_NS1G_6fusion15FusionCallbacksIS1K_NS1O_17LinearCombinationISI_fSI_fLNS_15FloatRoundStyleE2EEESH_S1N_JEEENS4_5SM1004TMEM4LOAD26SM100_TMEM_LOAD_32dp32b64xES13_S1D_NS4_39AutoVectorizingCopyWithAssumedAlignmentILi128EEENS4_14SM90_TMA_STOREES1D_S1Z_S1Z_EEEvvEEEEvNT_6ParamsE) ;  /* 0xffffff4402807950 */ /* 0x000fea0003c3ffff */
        .weak           $__internal_1_$__cuda_sm10x_tcgen05_guardrail_trap_phase_invalid_during_alloc
        .type           $__internal_1_$__cuda_sm10x_tcgen05_guardrail_trap_phase_invalid_during_alloc,@function
        .size           $__internal_1_$__cuda_sm10x_tcgen05_guardrail_trap_phase_invalid_during_alloc,($__internal_2_$__cuda_sm10x_tcgen05_guardrail_trap_unallocated_columns_being_dealloced - $__internal_1_$__cuda_sm10x_tcgen05_guardrail_trap_phase_invalid_during_alloc)
$__internal_1_$__cuda_sm10x_tcgen05_guardrail_trap_phase_invalid_during_alloc:
[----:B------:R-:W-:Y:S05]  /*ba00*/  BPT.TRAP 0x1 ;  /* 0x000000040000795c */ /* 0x000fea0000300000 */
[----:B------:R-:W-:-:S04]  /*ba10*/  MOV R3, 0x0 ;  /* 0x0000000000037802 */ /* 0x000fc80000000f00 */
[----:B------:R-:W-:Y:S05]  /*ba20*/  RET.REL.NODEC R2 `(_ZN7cutlass13device_kernelINS_4gemm6kernel13GemmUniversalIN4cute5tupleIJiiiiEEENS1_10collective13CollectiveMmaINS1_35MainloopSm100TmaUmmaWarpSpecializedILi4ELi2ELi2ENS5_IJNS4_1CILi1EEESB_SB_EEEEENS5_IJNSA_ILi128EEENSA_ILi256EEENSA_ILi64EEEEEENS_12float_e4m3_tENS5_IJlSB_lEEESI_SJ_NS4_8TiledMMAINS4_8MMA_AtomIJNS4_10MMA_TraitsINS4_19SM100_MMA_F8F6F4_SSEJSI_SI_fSE_SF_NS4_17integral_constantINS4_4UMMA5MajorELSQ_0EEESR_NSO_INSP_7ScaleInELSS_0EEEST_EEEEEENS4_6LayoutISC_NS5_IJNSA_ILi0EEESX_SX_EEEEENS5_IJNS4_10UnderscoreES10_S10_EEEEENS4_13SM90_TMA_LOADENS4_14ComposedLayoutINS4_7SwizzleILi2ELi4ELi3EEENS4_18smem_ptr_flag_bitsILi8EEENSW_INS5_IJNSA_ILi8EEESG_EEENS5_IJSG_SB_EEEEEEEvNS4_8identityES13_S1D_vS1E_EENS_8epilogue10collective18CollectiveEpilogueINS1G_23Sm100TmaWarpSpecializedILi4ELi2ELi64ELb0ELb0EEEJSH_NS5_IJNSW_ISE_SB_EENSW_ISG_SB_EEEEESI_SJ_SI_SJ_NS1G_6fusion15FusionCallbacksIS1K_NS1O_17LinearCombinationISI_fSI_fLNS_15FloatRoundStyleE2EEESH_S1N_JEEENS4_5SM1004TMEM4LOAD26SM100_TMEM_LOAD_32dp32b64xES13_S1D_NS4_39AutoVectorizingCopyWithAssumedAlignmentILi128EEENS4_14SM90_TMA_STOREES1D_S1Z_S1Z_EEEvvEEEEvNT_6ParamsE) ;  /* 0xffffff4402747950 */ /* 0x000fea0003c3ffff */
        .weak           $__internal_2_$__cuda_sm10x_tcgen05_guardrail_trap_unallocated_columns_being_dealloced
        .type           $__internal_2_$__cuda_sm10x_tcgen05_guardrail_trap_unallocated_columns_being_dealloced,@function
        .size           $__internal_2_$__cuda_sm10x_tcgen05_guardrail_trap_unallocated_columns_being_dealloced,(.L_x_167 - $__internal_2_$__cuda_sm10x_tcgen05_guardrail_trap_unallocated_columns_being_dealloced)
$__internal_2_$__cuda_sm10x_tcgen05_guardrail_trap_unallocated_columns_being_dealloced:
[----:B------:R-:W-:Y:S05]  /*ba30*/  BPT.TRAP 0x1 ;  /* 0x000000040000795c */ /* 0x000fea0000300000 */
[----:B------:R-:W-:-:S04]  /*ba40*/  HFMA2 R3, -RZ, RZ, 0, 0 ;  /* 0x00000000ff037431 */ /* 0x000fc800000001ff */
[----:B------:R-:W-:Y:S05]  /*ba50*/  RET.REL.NODEC R2 `(_ZN7cutlass13device_kernelINS_4gemm6kernel13GemmUniversalIN4cute5tupleIJiiiiEEENS1_10collective13CollectiveMmaINS1_35MainloopSm100TmaUmmaWarpSpecializedILi4ELi2ELi2ENS5_IJNS4_1CILi1EEESB_SB_EEEEENS5_IJNSA_ILi128EEENSA_ILi256EEENSA_ILi64EEEEEENS_12float_e4m3_tENS5_IJlSB_lEEESI_SJ_NS4_8TiledMMAINS4_8MMA_AtomIJNS4_10MMA_TraitsINS4_19SM100_MMA_F8F6F4_SSEJSI_SI_fSE_SF_NS4_17integral_constantINS4_4UMMA5MajorELSQ_0EEESR_NSO_INSP_7ScaleInELSS_0EEEST_EEEEEENS4_6LayoutISC_NS5_IJNSA_ILi0EEESX_SX_EEEEENS5_IJNS4_10UnderscoreES10_S10_EEEEENS4_13SM90_TMA_LOADENS4_14ComposedLayoutINS4_7SwizzleILi2ELi4ELi3EEENS4_18smem_ptr_flag_bitsILi8EEENSW_INS5_IJNSA_ILi8EEESG_EEENS5_IJSG_SB_EEEEEEEvNS4_8identityES13_S1D_vS1E_EENS_8epilogue10collective18CollectiveEpilogueINS1G_23Sm100TmaWarpSpecializedILi4ELi2ELi64ELb0ELb0EEEJSH_NS5_IJNSW_ISE_SB_EENSW_ISG_SB_EEEEESI_SJ_SI_SJ_NS1G_6fusion15FusionCallbacksIS1K_NS1O_17LinearCombinationISI_fSI_fLNS_15FloatRoundStyleE2EEESH_S1N_JEEENS4_5SM1004TMEM4LOAD26SM100_TMEM_LOAD_32dp32b64xES13_S1D_NS4_39AutoVectorizingCopyWithAssumedAlignmentILi128EEENS4_14SM90_TMA_STOREES1D_S1Z_S1Z_EEEvvEEEEvNT_6ParamsE) ;  /* 0xffffff4402687950 */ /* 0x000fea0003c3ffff */
.L_x_166:
[----:B------:R-:W-:-:S00]  /*ba60*/  BRA `(.L_x_166) ;  /* 0xfffffffc00fc7947 */ /* 0x000fc0000383ffff */
[----:B------:R-:W-:-:S00]  /*ba70*/  NOP ;  /* 0x0000000000007918 */ /* 0x000fc00000000000 */
        /* <DEDUP_REMOVED lines=8> */
.L_x_167:


//--------------------- .nv.global.init           --------------------------
	.section	.nv.global.init,"aw",@progbits
.nv.global.init:
	.type		$str$27,@object
	.size		$str$27,($str$28 - $str$27)
$str$27:
        /*0000*/ 	.byte	0x28, 0x61, 0x64, 0x64, 0x72, 0x65, 0x73, 0x73, 0x20, 0x26, 0x20, 0x6d, 0x61, 0x73, 0x6b, 0x29
        /*0010*/ 	.byte	0x20, 0x3d, 0x3d, 0x20, 0x30, 0x00
	.type		$str$28,@object
	.size		$str$28,($str$26 - $str$28)
$str$28:
        /*0016*/ 	.byte	0x2f, 0x74, 0x6d, 0x70, 0x2f, 0x63, 0x75, 0x74, 0x6c, 0x61, 0x73, 0x73, 0x5f, 0x73, 0x77, 0x65
        /*0026*/ 	.byte	0x65, 0x70, 0x5f, 0x73, 0x72, 0x63, 0x2f, 0x69, 0x6e, 0x63, 0x6c, 0x75, 0x64, 0x65, 0x2f, 0x63
        /*0036*/ 	.byte	0x75, 0x74, 0x65, 0x2f, 0x70, 0x6f, 0x69, 0x6e, 0x74, 0x65, 0x72, 0x5f, 0x66, 0x6c, 0x61, 0x67
        /*0046*/ 	.byte	0x67, 0x65, 0x64, 0x2e, 0x68, 0x70, 0x70, 0x00
	.type		$str$26,@object
	.size		$str$26,($str$25 - $str$26)
$str$26:
        /*004e*/ 	.byte	0x2f, 0x74, 0x6d, 0x70, 0x2f, 0x63, 0x75, 0x74, 0x6c, 0x61, 0x73, 0x73, 0x5f, 0x73, 0x77, 0x65
        /*005e*/ 	.byte	0x65, 0x70, 0x5f, 0x73, 0x72, 0x63, 0x2f, 0x69, 0x6e, 0x63, 0x6c, 0x75, 0x64, 0x65, 0x2f, 0x63
        /*006e*/ 	.byte	0x75, 0x74, 0x65, 0x2f, 0x61, 0x74, 0x6f, 0x6d, 0x2f, 0x63, 0x6f, 0x70, 0x79, 0x5f, 0x74, 0x72
        /*007e*/ 	.byte	0x61, 0x69, 0x74, 0x73, 0x5f, 0x73, 0x6d, 0x31, 0x30, 0x30, 0x2e, 0x68, 0x70, 0x70, 0x00
	.type		$str$25,@object
	.size		$str$25,(__unnamed_1 - $str$25)
$str$25:
        /*008d*/ 	.byte	0x28, 0x28, 0x75, 0x69, 0x6e, 0x74, 0x33, 0x32, 0x5f, 0x74, 0x28, 0x74, 0x68, 0x72, 0x65, 0x61
        /*009d*/ 	.byte	0x64, 0x49, 0x64, 0x78, 0x2e, 0x78, 0x29, 0x20, 0x2f, 0x20, 0x33, 0x32, 0x29, 0x20, 0x25, 0x20
        /*00ad*/ 	.byte	0x34, 0x29, 0x20, 0x3d, 0x3d, 0x20, 0x28, 0x28, 0x28, 0x74, 0x6d, 0x65, 0x6d, 0x5f, 0x61, 0x64
        /*00bd*/ 	.byte	0x64, 0x72, 0x20, 0x3e, 0x3e, 0x20, 0x31, 0x36, 0x29, 0x20, 0x2f, 0x20, 0x33, 0x32, 0x29, 0x20
        /*00cd*/ 	.byte	0x25, 0x20, 0x34, 0x29, 0x00
	.type		__unnamed_1,@object
	.size		__unnamed_1,(__unnamed_2 - __unnamed_1)
__unnamed_1:
        /*00d2*/ 	.byte	0x61, 0x75, 0x74, 0x6f, 0x20, 0x63, 0x75, 0x74, 0x65, 0x3a, 0x3a, 0x61, 0x73, 0x5f, 0x70, 0x6f
        /* <DEDUP_REMOVED lines=24> */
        /*0262*/ 	.byte	0x43, 0x3c, 0x38, 0x31, 0x39, 0x32, 0x3e, 0x3e, 0x3e, 0x3e, 0x5d, 0x00
	.type		__unnamed_2,@object
	.size		__unnamed_2,(__unnamed_3 - __unnamed_2)
__unnamed_2:
        /* <DEDUP_REMOVED lines=26> */
	.type		__unnamed_3,@object
	.size		__unnamed_3,(.L_3 - __unnamed_3)
__unnamed_3:
        /* <DEDUP_REMOVED lines=42> */
        /*06aa*/ 	.byte	0x3e, 0x3e, 0x3e, 0x3e, 0x5d, 0x00
.L_3:


//--------------------- .nv.shared._ZN7cutlass13device_kernelINS_4gemm6kernel13GemmUniversalIN4cute5tupleIJiiiiEEENS1_10collective13CollectiveMmaINS1_35MainloopSm100TmaUmmaWarpSpecializedILi4ELi2ELi2ENS5_IJNS4_1CILi1EEESB_SB_EEEEENS5_IJNSA_ILi128EEENSA_ILi256EEENSA_ILi64EEEEEENS_12float_e4m3_tENS5_IJlSB_lEEESI_SJ_NS4_8TiledMMAINS4_8MMA_AtomIJNS4_10MMA_TraitsINS4_19SM100_MMA_F8F6F4_SSEJSI_SI_fSE_SF_NS4_17integral_constantINS4_4UMMA5MajorELSQ_0EEESR_NSO_INSP_7ScaleInELSS_0EEEST_EEEEEENS4_6LayoutISC_NS5_IJNSA_ILi0EEESX_SX_EEEEENS5_IJNS4_10UnderscoreES10_S10_EEEEENS4_13SM90_TMA_LOADENS4_14ComposedLayoutINS4_7SwizzleILi2ELi4ELi3EEENS4_18smem_ptr_flag_bitsILi8EEENSW_INS5_IJNSA_ILi8EEESG_EEENS5_IJSG_SB_EEEEEEEvNS4_8identityES13_S1D_vS1E_EENS_8epilogue10collective18CollectiveEpilogueINS1G_23Sm100TmaWarpSpecializedILi4ELi2ELi64ELb0ELb0EEEJSH_NS5_IJNSW_ISE_SB_EENSW_ISG_SB_EEEEESI_SJ_SI_SJ_NS1G_6fusion15FusionCallbacksIS1K_NS1O_17LinearCombinationISI_fSI_fLNS_15FloatRoundStyleE2EEESH_S1N_JEEENS4_5SM1004TMEM4LOAD26SM100_TMEM_LOAD_32dp32b64xES13_S1D_NS4_39AutoVectorizingCopyWithAssumedAlignmentILi128EEENS4_14SM90_TMA_STOREES1D_S1Z_S1Z_EEEvvEEEEvNT_6ParamsE --------------------------
	.section	.nv.shared._ZN7cutlass13device_kernelINS_4gemm6kernel13GemmUniversalIN4cute5tupleIJiiiiEEENS1_10collective13CollectiveMmaINS1_35MainloopSm100TmaUmmaWarpSpecializedILi4ELi2ELi2ENS5_IJNS4_1CILi1EEESB_SB_EEEEENS5_IJNSA_ILi128EEENSA_ILi256EEENSA_ILi64EEEEEENS_12float_e4m3_tENS5_IJlSB_lEEESI_SJ_NS4_8TiledMMAINS4_8MMA_AtomIJNS4_10MMA_TraitsINS4_19SM100_MMA_F8F6F4_SSEJSI_SI_fSE_SF_NS4_17integral_constantINS4_4UMMA5MajorELSQ_0EEESR_NSO_INSP_7ScaleInELSS_0EEEST_EEEEEENS4_6LayoutISC_NS5_IJNSA_ILi0EEESX_SX_EEEEENS5_IJNS4_10UnderscoreES10_S10_EEEEENS4_13SM90_TMA_LOADENS4_14ComposedLayoutINS4_7SwizzleILi2ELi4ELi3EEENS4_18smem_ptr_flag_bitsILi8EEENSW_INS5_IJNSA_ILi8EEESG_EEENS5_IJSG_SB_EEEEEEEvNS4_8identityES13_S1D_vS1E_EENS_8epilogue10collective18CollectiveEpilogueINS1G_23Sm100TmaWarpSpecializedILi4ELi2ELi64ELb0ELb0EEEJSH_NS5_IJNSW_ISE_SB_EENSW_ISG_SB_EEEEESI_SJ_SI_SJ_NS1G_6fusion15FusionCallbacksIS1K_NS1O_17LinearCombinationISI_fSI_fLNS_15FloatRoundStyleE2EEESH_S1N_JEEENS4_5SM1004TMEM4LOAD26SM100_TMEM_LOAD_32dp32b64xES13_S1D_NS4_39AutoVectorizingCopyWithAssumedAlignmentILi128EEENS4_14SM90_TMA_STOREES1D_S1Z_S1Z_EEEvvEEEEvNT_6ParamsE,"aw",@nobits
	.sectionflags	@""
	.align	16
	.zero		1024


//--------------------- .nv.shared.reserved.0     --------------------------
	.section	.nv.shared.reserved.0,"aw",@nobits
	.weak		__nv_reservedSMEM_offset_0_alias
	.size		__nv_reservedSMEM_offset_0_alias, 0, 64
	.other		__nv_reservedSMEM_offset_0_alias,@"STO_CUDA_RESERVED_SHARED STV_DEFAULT"
__nv_reservedSMEM_offset_0_alias:
	.zero		0
.nv.shared.reserved.0:
	.zero		64
	.weak		__nv_reservedSMEM_tcgen05_partition
	.type		__nv_reservedSMEM_tcgen05_partition,@object
	.size		__nv_reservedSMEM_tcgen05_partition,(.L_0 - __nv_reservedSMEM_tcgen05_partition)
__nv_reservedSMEM_tcgen05_partition:
	.zero		32
.L_0:


//--------------------- .nv.global                --------------------------
	.section	.nv.global,"aw",@nobits
.nv.global:
	.type		_ZN39_INTERNAL_48ea4f34_4_k_cu_0cb9b448_77964cute1_E,@object
	.size		_ZN39_INTERNAL_48ea4f34_4_k_cu_0cb9b448_77964cute1_E,(_ZN39_INTERNAL_48ea4f34_4_k_cu_0cb9b448_77964cuda3std3__45__cpo6cbeginE - _ZN39_INTERNAL_48ea4f34_4_k_cu_0cb9b448_77964cute1_E)
_ZN39_INTERNAL_48ea4f34_4_k_cu_0cb9b448_77964cute1_E:
	.zero		1
	.type		_ZN39_INTERNAL_48ea4f34_4_k_cu_0cb9b448_77964cuda3std3__45__cpo6cbeginE,@object
	.size		_ZN39_INTERNAL_48ea4f34_4_k_cu_0cb9b448_77964cuda3std3__45__cpo6cbeginE,(_ZN39_INTERNAL_48ea4f34_4_k_cu_0cb9b448_77964cuda3std3__48in_placeE - _ZN39_INTERNAL_48ea4f34_4_k_cu_0cb9b448_77964cuda3std3__45__cpo6cbeginE)
_ZN39_INTERNAL_48ea4f34_4_k_cu_0cb9b448_77964cuda3std3__45__cpo6cbeginE:
	.zero		1
	.type		_ZN39_INTERNAL_48ea4f34_4_k_cu_0cb9b448_77964cuda3std3__48in_placeE,@object
	.size		_ZN39_INTERNAL_48ea4f34_4_k_cu_0cb9b448_77964cuda3std3__48in_placeE,(_ZN39_INTERNAL_48ea4f34_4_k_cu_0cb9b448_77964cuda3std6ranges3__45__cpo9iter_moveE - _ZN39_INTERNAL_48ea4f34_4_k_cu_0cb9b448_77964cuda3std3__48in_placeE)
_ZN39_INTERNAL_48ea4f34_4_k_cu_0cb9b448_77964cuda3std3__48in_placeE:
	.zero		1
	.type		_ZN39_INTERNAL_48ea4f34_4_k_cu_0cb9b448_77964cuda3std6ranges3__45__cpo9iter_moveE,@object
	.size		_ZN39_INTERNAL_48ea4f34_4_k_cu_0cb9b448_77964cuda3std6ranges3__45__cpo9iter_moveE,(_ZN39_INTERNAL_48ea4f34_4_k_cu_0cb9b448_77964cuda3std3__45__cpo5beginE - _ZN39_INTERNAL_48ea4f34_4_k_cu_0cb9b448_77964cuda3std6ranges3__45__cpo9iter_moveE)
_ZN39_INTERNAL_48ea4f34_4_k_cu_0cb9b448_77964cuda3std6ranges3__45__cpo9iter_moveE:
	.zero		1
	.type		_ZN39_INTERNAL_48ea4f34_4_k_cu_0cb9b448_77964cuda3std3__45__cpo5beginE,@object
	.size		_ZN39_INTERNAL_48ea4f34_4_k_cu_0cb9b448_77964cuda3std3__45__cpo5beginE,(_ZN39_INTERNAL_48ea4f34_4_k_cu_0cb9b448_77964cuda3std3__441_GLOBAL__N__48ea4f34_4_k_cu_0cb9b448_77966ignoreE - _ZN39_INTERNAL_48ea4f34_4_k_cu_0cb9b448_77964cuda3std3__45__cpo5beginE)
_ZN39_INTERNAL_48ea4f34_4_k_cu_0cb9b448_77964cuda3std3__45__cpo5beginE:
	.zero		1
	.type		_ZN39_INTERNAL_48ea4f34_4_k_cu_0cb9b448_77964cuda3std3__441_GLOBAL__N__48ea4f34_4_k_cu_0cb9b448_77966ignoreE,@object
	.size		_ZN39_INTERNAL_48ea4f34_4_k_cu_0cb9b448_77964cuda3std3__441_GLOBAL__N__48ea4f34_4_k_cu_0cb9b448_77966ignoreE,(_ZN39_INTERNAL_48ea4f34_4_k_cu_0cb9b448_77964cute7productE - _ZN39_INTERNAL_48ea4f34_4_k_cu_0cb9b448_77964cuda3std3__441_GLOBAL__N__48ea4f34_4_k_cu_0cb9b448_77966ignoreE)
_ZN39_INTERNAL_48ea4f34_4_k_cu_0cb9b448_77964cuda3std3__441_GLOBAL__N__48ea4f34_4_k_cu_0cb9b448_77966ignoreE:
	.zero		1
	.type		_ZN39_INTERNAL_48ea4f34_4_k_cu_0cb9b448_77964cute7productE,@object
	.size		_ZN39_INTERNAL_48ea4f34_4_k_cu_0cb9b448_77964cute7productE,(_ZN39_INTERNAL_48ea4f34_4_k_cu_0cb9b448_77964cuda3std3__45__cpo3endE - _ZN39_INTERNAL_48ea4f34_4_k_cu_0cb9b448_77964cute7productE)
_ZN39_INTERNAL_48ea4f34_4_k_cu_0cb9b448_77964cute7productE:
	.zero		1
	.type		_ZN39_INTERNAL_48ea4f34_4_k_cu_0cb9b448_77964cuda3std3__45__cpo3endE,@object
	.size		_ZN39_INTERNAL_48ea4f34_4_k_cu_0cb9b448_77964cuda3std3__45__cpo3endE,(_ZN39_INTERNAL_48ea4f34_4_k_cu_0cb9b448_77964cuda3std3__419piecewise_constructE - _ZN39_INTERNAL_48ea4f34_4_k_cu_0cb9b448_77964cuda3std3__45__cpo3endE)
_ZN39_INTERNAL_48ea4f34_4_k_cu_0cb9b448_77964cuda3std3__45__cpo3endE:
	.zero		1
	.type		_ZN39_INTERNAL_48ea4f34_4_k_cu_0cb9b448_77964cuda3std3__419piecewise_constructE,@object
	.size		_ZN39_INTERNAL_48ea4f34_4_k_cu_0cb9b448_77964cuda3std3__419piecewise_constructE,(_ZN39_INTERNAL_48ea4f34_4_k_cu_0cb9b448_77964cuda3std3__45__cpo4cendE - _ZN39_INTERNAL_48ea4f34_4_k_cu_0cb9b448_77964cuda3std3__419piecewise_constructE)
_ZN39_INTERNAL_48ea4f34_4_k_cu_0cb9b448_77964cuda3std3__419piecewise_constructE:
	.zero		1
	.type		_ZN39_INTERNAL_48ea4f34_4_k_cu_0cb9b448_77964cuda3std3__45__cpo4cendE,@object
	.size		_ZN39_INTERNAL_48ea4f34_4_k_cu_0cb9b448_77964cuda3std3__45__cpo4cendE,(_ZN39_INTERNAL_48ea4f34_4_k_cu_0cb9b448_77964cuda3std6ranges3__45__cpo4swapE - _ZN39_INTERNAL_48ea4f34_4_k_cu_0cb9b448_77964cuda3std3__45__cpo4cendE)
_ZN39_INTERNAL_48ea4f34_4_k_cu_0cb9b448_77964cuda3std3__45__cpo4cendE:
	.zero		1
	.type		_ZN39_INTERNAL_48ea4f34_4_k_cu_0cb9b448_77964cuda3std6ranges3__45__cpo4swapE,@object
	.size		_ZN39_INTERNAL_48ea4f34_4_k_cu_0cb9b448_77964cuda3std6ranges3__45__cpo4swapE,(.L_11 - _ZN39_INTERNAL_48ea4f34_4_k_cu_0cb9b448_77964cuda3std6ranges3__45__cpo4swapE)
_ZN39_INTERNAL_48ea4f34_4_k_cu_0cb9b448_77964cuda3std6ranges3__45__cpo4swapE:
	.zero		1
.L_11:


//--------------------- .nv.constant0._ZN7cutlass13device_kernelINS_4gemm6kernel13GemmUniversalIN4cute5tupleIJiiiiEEENS1_10collective13CollectiveMmaINS1_35MainloopSm100TmaUmmaWarpSpecializedILi4ELi2ELi2ENS5_IJNS4_1CILi1EEESB_SB_EEEEENS5_IJNSA_ILi128EEENSA_ILi256EEENSA_ILi64EEEEEENS_12float_e4m3_tENS5_IJlSB_lEEESI_SJ_NS4_8TiledMMAINS4_8MMA_AtomIJNS4_10MMA_TraitsINS4_19SM100_MMA_F8F6F4_SSEJSI_SI_fSE_SF_NS4_17integral_constantINS4_4UMMA5MajorELSQ_0EEESR_NSO_INSP_7ScaleInELSS_0EEEST_EEEEEENS4_6LayoutISC_NS5_IJNSA_ILi0EEESX_SX_EEEEENS5_IJNS4_10UnderscoreES10_S10_EEEEENS4_13SM90_TMA_LOADENS4_14ComposedLayoutINS4_7SwizzleILi2ELi4ELi3EEENS4_18smem_ptr_flag_bitsILi8EEENSW_INS5_IJNSA_ILi8EEESG_EEENS5_IJSG_SB_EEEEEEEvNS4_8identityES13_S1D_vS1E_EENS_8epilogue10collective18CollectiveEpilogueINS1G_23Sm100TmaWarpSpecializedILi4ELi2ELi64ELb0ELb0EEEJSH_NS5_IJNSW_ISE_SB_EENSW_ISG_SB_EEEEESI_SJ_SI_SJ_NS1G_6fusion15FusionCallbacksIS1K_NS1O_17LinearCombinationISI_fSI_fLNS_15FloatRoundStyleE2EEESH_S1N_JEEENS4_5SM1004TMEM4LOAD26SM100_TMEM_LOAD_32dp32b64xES13_S1D_NS4_39AutoVectorizingCopyWithAssumedAlignmentILi128EEENS4_14SM90_TMA_STOREES1D_S1Z_S1Z_EEEvvEEEEvNT_6ParamsE --------------------------
	.section	.nv.constant0._ZN7cutlass13device_kernelINS_4gemm6kernel13GemmUniversalIN4cute5tupleIJiiiiEEENS1_10collective13CollectiveMmaINS1_35MainloopSm100TmaUmmaWarpSpecializedILi4ELi2ELi2ENS5_IJNS4_1CILi1EEESB_SB_EEEEENS5_IJNSA_ILi128EEENSA_ILi256EEENSA_ILi64EEEEEENS_12float_e4m3_tENS5_IJlSB_lEEESI_SJ_NS4_8TiledMMAINS4_8MMA_AtomIJNS4_10MMA_TraitsINS4_19SM100_MMA_F8F6F4_SSEJSI_SI_fSE_SF_NS4_17integral_constantINS4_4UMMA5MajorELSQ_0EEESR_NSO_INSP_7ScaleInELSS_0EEEST_EEEEEENS4_6LayoutISC_NS5_IJNSA_ILi0EEESX_SX_EEEEENS5_IJNS4_10UnderscoreES10_S10_EEEEENS4_13SM90_TMA_LOADENS4_14ComposedLayoutINS4_7SwizzleILi2ELi4ELi3EEENS4_18smem_ptr_flag_bitsILi8EEENSW_INS5_IJNSA_ILi8EEESG_EEENS5_IJSG_SB_EEEEEEEvNS4_8identityES13_S1D_vS1E_EENS_8epilogue10collective18CollectiveEpilogueINS1G_23Sm100TmaWarpSpecializedILi4ELi2ELi64ELb0ELb0EEEJSH_NS5_IJNSW_ISE_SB_EENSW_ISG_SB_EEEEESI_SJ_SI_SJ_NS1G_6fusion15FusionCallbacksIS1K_NS1O_17LinearCombinationISI_fSI_fLNS_15FloatRoundStyleE2EEESH_S1N_JEEENS4_5SM1004TMEM4LOAD26SM100_TMEM_LOAD_32dp32b64xES13_S1D_NS4_39AutoVectorizingCopyWithAssumedAlignmentILi128EEENS4_14SM90_TMA_STOREES1D_S1Z_S1Z_EEEvvEEEEvNT_6ParamsE,"a",@progbits
	.sectionflags	@""
	.align	4
.nv.constant0._ZN7cutlass13device_kernelINS_4gemm6kernel13GemmUniversalIN4cute5tupleIJiiiiEEENS1_10collective13CollectiveMmaINS1_35MainloopSm100TmaUmmaWarpSpecializedILi4ELi2ELi2ENS5_IJNS4_1CILi1EEESB_SB_EEEEENS5_IJNSA_ILi128EEENSA_ILi256EEENSA_ILi64EEEEEENS_12float_e4m3_tENS5_IJlSB_lEEESI_SJ_NS4_8TiledMMAINS4_8MMA_AtomIJNS4_10MMA_TraitsINS4_19SM100_MMA_F8F6F4_SSEJSI_SI_fSE_SF_NS4_17integral_constantINS4_4UMMA5MajorELSQ_0EEESR_NSO_INSP_7ScaleInELSS_0EEEST_EEEEEENS4_6LayoutISC_NS5_IJNSA_ILi0EEESX_SX_EEEEENS5_IJNS4_10UnderscoreES10_S10_EEEEENS4_13SM90_TMA_LOADENS4_14ComposedLayoutINS4_7SwizzleILi2ELi4ELi3EEENS4_18smem_ptr_flag_bitsILi8EEENSW_INS5_IJNSA_ILi8EEESG_EEENS5_IJSG_SB_EEEEEEEvNS4_8identityES13_S1D_vS1E_EENS_8epilogue10collective18CollectiveEpilogueINS1G_23Sm100TmaWarpSpecializedILi4ELi2ELi64ELb0ELb0EEEJSH_NS5_IJNSW_ISE_SB_EENSW_ISG_SB_EEEEESI_SJ_SI_SJ_NS1G_6fusion15FusionCallbacksIS1K_NS1O_17LinearCombinationISI_fSI_fLNS_15FloatRoundStyleE2EEESH_S1N_JEEENS4_5SM1004TMEM4LOAD26SM100_TMEM_LOAD_32dp32b64xES13_S1D_NS4_39AutoVectorizingCopyWithAssumedAlignmentILi128EEENS4_14SM90_TMA_STOREES1D_S1Z_S1Z_EEEvvEEEEvNT_6ParamsE:
	.zero		2944


//--------------------- SYMBOLS --------------------------

	.type		.nv.reservedSmem.offset0,@object
	.size		.nv.reservedSmem.offset0,0x4
	.type		.nv.reservedSmem.cap,@object
	.size		.nv.reservedSmem.cap,0x4
	.type		__assertfail,@function
